def attn_fwd(
    Q,
    K,
    V,
    Out,
    Lse,
    sm_scale,
    stride_qz,
    stride_qh,
    stride_qm,
    stride_qk,
    stride_kz,
    stride_kh,
    stride_kn,
    stride_kk,
    stride_vz,
    stride_vh,
    stride_vn,
    stride_vk,
    stride_oz,
    stride_oh,
    stride_om,
    stride_ok,
    seqlen_q,
    seqlen_k,
    BLOCK_M: tl.constexpr,
    BLOCK_N: tl.constexpr,
    HEAD_DIM: tl.constexpr,
    CAUSAL: tl.constexpr,
):
    start_m = tl.program_id(0)
    off_hz = tl.program_id(1)
    q_off = off_hz * stride_qh
    k_off = off_hz * stride_kh
    v_off = off_hz * stride_vh
    offs_m = start_m * BLOCK_M + tl.arange(0, BLOCK_M)
    offs_d = tl.arange(0, HEAD_DIM)
    offs_n = tl.arange(0, BLOCK_N)
    q_ptrs = Q + q_off + offs_m[:, None] * stride_qm + offs_d[None, :] * stride_qk
    k_ptrs = K + k_off + offs_d[:, None] * stride_kk + offs_n[None, :] * stride_kn
    v_ptrs = V + v_off + offs_n[:, None] * stride_vn + offs_d[None, :] * stride_vk
    m_i = tl.full([BLOCK_M], float("-inf"), dtype=tl.float32)
    l_i = tl.zeros([BLOCK_M], dtype=tl.float32) + 1.0
    acc = tl.zeros([BLOCK_M, HEAD_DIM], dtype=tl.float32)
    q = tl.load(q_ptrs)
    acc, l_i, m_i = _attn_fwd_inner(
        acc,
        l_i,
        m_i,
        q,
        k_ptrs,
        v_ptrs,
        sm_scale,
        stride_kn,
        stride_vn,
        start_m,
        seqlen_k,
        BLOCK_M,
        BLOCK_N,
        HEAD_DIM,
        CAUSAL,
    )
    acc = acc / l_i[:, None]
    lse = m_i + tl.math.log2(l_i) / 1.4426950408889634
    o_ptrs = (
        Out
        + off_hz * stride_oh
        + offs_m[:, None] * stride_om
        + offs_d[None, :] * stride_ok
    )
    tl.store(o_ptrs, acc.to(Out.dtype.element_ty))
    tl.store(Lse + off_hz * seqlen_q + offs_m, lse)

# config = {"BLOCK_M": 256, "BLOCK_N": 16, "HEAD_DIM": 16, "arch": "sm_90", "causal": true, "dtype": "fp16", "num_stages": 3, "num_warps": 8}
# arch = sm_90


// ===== COMPILED SASS (sm_90a) =====

	.target	sm_90a

	.elftype	@"ET_EXEC"


//--------------------- .note.nv.tkinfo           --------------------------
	.section	.note.nv.tkinfo,"",@"SHT_NOTE"
	.sectionflags	@"SHF_NOTE_NV_TKINFO"
	.tkinfo
        /*0018*/ 	.word	0x00000002
        /*0030*/ 	.string	""
        /*0030*/ 	.string	"ptxas"
        /*0030*/ 	.string	"Cuda compilation tools, release 13.0, V13.0.88"
        /*0030*/ 	.string	"Build cuda_13.0.r13.0/compiler.36424714_0"
        /*0030*/ 	.string	"-v  -suppress-debug-info  -lineinfo  -arch sm_90a "



//--------------------- .note.nv.cuinfo           --------------------------
	.section	.note.nv.cuinfo,"",@"SHT_NOTE"
	.sectionflags	@"SHF_NOTE_NV_CUINFO"
        /*0018*/ 	.short	0x0002
        /*001a*/ 	.short	0x005a
        /*001c*/ 	.short	0x0082
	.zero		2


//--------------------- .nv.info                  --------------------------
	.section	.nv.info,"",@"SHT_CUDA_INFO"
	.align	4


	//----- nvinfo : EIATTR_REGCOUNT
	.align		4
        /*0000*/ 	.byte	0x04, 0x2f
        /*0002*/ 	.short	(.L_2 - .L_1)
	.align		4
.L_1:
        /*0004*/ 	.word	index@(attn_fwd)
        /*0008*/ 	.word	0x00000040


	//----- nvinfo : EIATTR_FRAME_SIZE
	.align		4
.L_2:
        /*000c*/ 	.byte	0x04, 0x11
        /*000e*/ 	.short	(.L_4 - .L_3)
	.align		4
.L_3:
        /*0010*/ 	.word	index@(attn_fwd)
        /*0014*/ 	.word	0x00000000


	//----- nvinfo : EIATTR_MIN_STACK_SIZE
	.align		4
.L_4:
        /*0018*/ 	.byte	0x04, 0x12
        /*001a*/ 	.short	(.L_6 - .L_5)
	.align		4
.L_5:
        /*001c*/ 	.word	index@(attn_fwd)
        /*0020*/ 	.word	0x00000000
.L_6:


//--------------------- .nv.compat                --------------------------
	.section	.nv.compat,"",@"SHT_CUDA_COMPAT_INFO"
	.align	4
        /*0000*/ 	.byte	0x02, 0x09, 0x01, 0x00, 0x02, 0x02, 0x04, 0x00, 0x02, 0x05, 0x05, 0x00, 0x03, 0x07, 0x01, 0x01
        /*0010*/ 	.byte	0x02, 0x03, 0x00, 0x00, 0x02, 0x06, 0x01, 0x00, 0x04, 0x0b, 0x08, 0x00, 0x00, 0x00, 0x00, 0x00
        /*0020*/ 	.byte	0x00, 0x00, 0x00, 0x00


//--------------------- .nv.info.attn_fwd         --------------------------
	.section	.nv.info.attn_fwd,"",@"SHT_CUDA_INFO"
	.sectionflags	@""
	.align	4


	//----- nvinfo : EIATTR_CUDA_API_VERSION
	.align		4
        /*0000*/ 	.byte	0x04, 0x37
        /*0002*/ 	.short	(.L_8 - .L_7)
.L_7:
        /*0004*/ 	.word	0x00000082


	//----- nvinfo : EIATTR_KPARAM_INFO
	.align		4
.L_8:
        /*0008*/ 	.byte	0x04, 0x17
        /*000a*/ 	.short	(.L_10 - .L_9)
.L_9:
        /*000c*/ 	.word	0x00000000
        /*0010*/ 	.short	0x0019
        /*0012*/ 	.short	0x0080
        /*0014*/ 	.byte	0x00, 0xf4, 0x21, 0x00


	//----- nvinfo : EIATTR_KPARAM_INFO
	.align		4
.L_10:
        /*0018*/ 	.byte	0x04, 0x17
        /*001a*/ 	.short	(.L_12 - .L_11)
.L_11:
        /*001c*/ 	.word	0x00000000
        /*0020*/ 	.short	0x0018
        /*0022*/ 	.short	0x0078
        /*0024*/ 	.byte	0x00, 0xf4, 0x21, 0x00


	//----- nvinfo : EIATTR_KPARAM_INFO
	.align		4
.L_12:
        /*0028*/ 	.byte	0x04, 0x17
        /*002a*/ 	.short	(.L_14 - .L_13)
.L_13:
        /*002c*/ 	.word	0x00000000
        /*0030*/ 	.short	0x0017
        /*0032*/ 	.short	0x0070
        /*0034*/ 	.byte	0x00, 0xf0, 0x11, 0x00


	//----- nvinfo : EIATTR_KPARAM_INFO
	.align		4
.L_14:
        /*0038*/ 	.byte	0x04, 0x17
        /*003a*/ 	.short	(.L_16 - .L_15)
.L_15:
        /*003c*/ 	.word	0x00000000
        /*0040*/ 	.short	0x0016
        /*0042*/ 	.short	0x006c
        /*0044*/ 	.byte	0x00, 0xf0, 0x11, 0x00


	//----- nvinfo : EIATTR_KPARAM_INFO
	.align		4
.L_16:
        /*0048*/ 	.byte	0x04, 0x17
        /*004a*/ 	.short	(.L_18 - .L_17)
.L_17:
        /*004c*/ 	.word	0x00000000
        /*0050*/ 	.short	0x0015
        /*0052*/ 	.short	0x0068
        /*0054*/ 	.byte	0x00, 0xf0, 0x11, 0x00


	//----- nvinfo : EIATTR_KPARAM_INFO
	.align		4
.L_18:
        /*0058*/ 	.byte	0x04, 0x17
        /*005a*/ 	.short	(.L_20 - .L_19)
.L_19:
        /*005c*/ 	.word	0x00000000
        /*0060*/ 	.short	0x0014
        /*0062*/ 	.short	0x0064
        /*0064*/ 	.byte	0x00, 0xf0, 0x11, 0x00


	//----- nvinfo : EIATTR_KPARAM_INFO
	.align		4
.L_20:
        /*0068*/ 	.byte	0x04, 0x17
        /*006a*/ 	.short	(.L_22 - .L_21)
.L_21:
        /*006c*/ 	.word	0x00000000
        /*0070*/ 	.short	0x0013
        /*0072*/ 	.short	0x0060
        /*0074*/ 	.byte	0x00, 0xf0, 0x11, 0x00


	//----- nvinfo : EIATTR_KPARAM_INFO
	.align		4
.L_22:
        /*0078*/ 	.byte	0x04, 0x17
        /*007a*/ 	.short	(.L_24 - .L_23)
.L_23:
        /*007c*/ 	.word	0x00000000
        /*0080*/ 	.short	0x0012
        /*0082*/ 	.short	0x005c
        /*0084*/ 	.byte	0x00, 0xf0, 0x11, 0x00


	//----- nvinfo : EIATTR_KPARAM_INFO
	.align		4
.L_24:
        /*0088*/ 	.byte	0x04, 0x17
        /*008a*/ 	.short	(.L_26 - .L_25)
.L_25:
        /*008c*/ 	.word	0x00000000
        /*0090*/ 	.short	0x0011
        /*0092*/ 	.short	0x0058
        /*0094*/ 	.byte	0x00, 0xf0, 0x11, 0x00


	//----- nvinfo : EIATTR_KPARAM_INFO
	.align		4
.L_26:
        /*0098*/ 	.byte	0x04, 0x17
        /*009a*/ 	.short	(.L_28 - .L_27)
.L_27:
        /*009c*/ 	.word	0x00000000
        /*00a0*/ 	.short	0x0010
        /*00a2*/ 	.short	0x0054
        /*00a4*/ 	.byte	0x00, 0xf0, 0x11, 0x00


	//----- nvinfo : EIATTR_KPARAM_INFO
	.align		4
.L_28:
        /*00a8*/ 	.byte	0x04, 0x17
        /*00aa*/ 	.short	(.L_30 - .L_29)
.L_29:
        /*00ac*/ 	.word	0x00000000
        /*00b0*/ 	.short	0x000f
        /*00b2*/ 	.short	0x0050
        /*00b4*/ 	.byte	0x00, 0xf0, 0x11, 0x00


	//----- nvinfo : EIATTR_KPARAM_INFO
	.align		4
.L_30:
        /*00b8*/ 	.byte	0x04, 0x17
        /*00ba*/ 	.short	(.L_32 - .L_31)
.L_31:
        /*00bc*/ 	.word	0x00000000
        /*00c0*/ 	.short	0x000e
        /*00c2*/ 	.short	0x004c
        /*00c4*/ 	.byte	0x00, 0xf0, 0x11, 0x00


	//----- nvinfo : EIATTR_KPARAM_INFO
	.align		4
.L_32:
        /*00c8*/ 	.byte	0x04, 0x17
        /*00ca*/ 	.short	(.L_34 - .L_33)
.L_33:
        /*00cc*/ 	.word	0x00000000
        /*00d0*/ 	.short	0x000d
        /*00d2*/ 	.short	0x0048
        /*00d4*/ 	.byte	0x00, 0xf0, 0x11, 0x00


	//----- nvinfo : EIATTR_KPARAM_INFO
	.align		4
.L_34:
        /*00d8*/ 	.byte	0x04, 0x17
        /*00da*/ 	.short	(.L_36 - .L_35)
.L_35:
        /*00dc*/ 	.word	0x00000000
        /*00e0*/ 	.short	0x000c
        /*00e2*/ 	.short	0x0044
        /*00e4*/ 	.byte	0x00, 0xf0, 0x11, 0x00


	//----- nvinfo : EIATTR_KPARAM_INFO
	.align		4
.L_36:
        /*00e8*/ 	.byte	0x04, 0x17
        /*00ea*/ 	.short	(.L_38 - .L_37)
.L_37:
        /*00ec*/ 	.word	0x00000000
        /*00f0*/ 	.short	0x000b
        /*00f2*/ 	.short	0x0040
        /*00f4*/ 	.byte	0x00, 0xf0, 0x11, 0x00


	//----- nvinfo : EIATTR_KPARAM_INFO
	.align		4
.L_38:
        /*00f8*/ 	.byte	0x04, 0x17
        /*00fa*/ 	.short	(.L_40 - .L_39)
.L_39:
        /*00fc*/ 	.word	0x00000000
        /*0100*/ 	.short	0x000a
        /*0102*/ 	.short	0x003c
        /*0104*/ 	.byte	0x00, 0xf0, 0x11, 0x00


	//----- nvinfo : EIATTR_KPARAM_INFO
	.align		4
.L_40:
        /*0108*/ 	.byte	0x04, 0x17
        /*010a*/ 	.short	(.L_42 - .L_41)
.L_41:
        /*010c*/ 	.word	0x00000000
        /*0110*/ 	.short	0x0009
        /*0112*/ 	.short	0x0038
        /*0114*/ 	.byte	0x00, 0xf0, 0x11, 0x00


	//----- nvinfo : EIATTR_KPARAM_INFO
	.align		4
.L_42:
        /*0118*/ 	.byte	0x04, 0x17
        /*011a*/ 	.short	(.L_44 - .L_43)
.L_43:
        /*011c*/ 	.word	0x00000000
        /*0120*/ 	.short	0x0008
        /*0122*/ 	.short	0x0034
        /*0124*/ 	.byte	0x00, 0xf0, 0x11, 0x00


	//----- nvinfo : EIATTR_KPARAM_INFO
	.align		4
.L_44:
        /*0128*/ 	.byte	0x04, 0x17
        /*012a*/ 	.short	(.L_46 - .L_45)
.L_45:
        /*012c*/ 	.word	0x00000000
        /*0130*/ 	.short	0x0007
        /*0132*/ 	.short	0x0030
        /*0134*/ 	.byte	0x00, 0xf0, 0x11, 0x00


	//----- nvinfo : EIATTR_KPARAM_INFO
	.align		4
.L_46:
        /*0138*/ 	.byte	0x04, 0x17
        /*013a*/ 	.short	(.L_48 - .L_47)
.L_47:
        /*013c*/ 	.word	0x00000000
        /*0140*/ 	.short	0x0006
        /*0142*/ 	.short	0x002c
        /*0144*/ 	.byte	0x00, 0xf0, 0x11, 0x00


	//----- nvinfo : EIATTR_KPARAM_INFO
	.align		4
.L_48:
        /*0148*/ 	.byte	0x04, 0x17
        /*014a*/ 	.short	(.L_50 - .L_49)
.L_49:
        /*014c*/ 	.word	0x00000000
        /*0150*/ 	.short	0x0005
        /*0152*/ 	.short	0x0028
        /*0154*/ 	.byte	0x00, 0xf0, 0x11, 0x00


	//----- nvinfo : EIATTR_KPARAM_INFO
	.align		4
.L_50:
        /*0158*/ 	.byte	0x04, 0x17
        /*015a*/ 	.short	(.L_52 - .L_51)
.L_51:
        /*015c*/ 	.word	0x00000000
        /*0160*/ 	.short	0x0004
        /*0162*/ 	.short	0x0020
        /*0164*/ 	.byte	0x00, 0xf4, 0x21, 0x00


	//----- nvinfo : EIATTR_KPARAM_INFO
	.align		4
.L_52:
        /*0168*/ 	.byte	0x04, 0x17
        /*016a*/ 	.short	(.L_54 - .L_53)
.L_53:
        /*016c*/ 	.word	0x00000000
        /*0170*/ 	.short	0x0003
        /*0172*/ 	.short	0x0018
        /*0174*/ 	.byte	0x00, 0xf4, 0x21, 0x00


	//----- nvinfo : EIATTR_KPARAM_INFO
	.align		4
.L_54:
        /*0178*/ 	.byte	0x04, 0x17
        /*017a*/ 	.short	(.L_56 - .L_55)
.L_55:
        /*017c*/ 	.word	0x00000000
        /*0180*/ 	.short	0x0002
        /*0182*/ 	.short	0x0010
        /*0184*/ 	.byte	0x00, 0xf4, 0x21, 0x00


	//----- nvinfo : EIATTR_KPARAM_INFO
	.align		4
.L_56:
        /*0188*/ 	.byte	0x04, 0x17
        /*018a*/ 	.short	(.L_58 - .L_57)
.L_57:
        /*018c*/ 	.word	0x00000000
        /*0190*/ 	.short	0x0001
        /*0192*/ 	.short	0x0008
        /*0194*/ 	.byte	0x00, 0xf4, 0x21, 0x00


	//----- nvinfo : EIATTR_KPARAM_INFO
	.align		4
.L_58:
        /*0198*/ 	.byte	0x04, 0x17
        /*019a*/ 	.short	(.L_60 - .L_59)
.L_59:
        /*019c*/ 	.word	0x00000000
        /*01a0*/ 	.short	0x0000
        /*01a2*/ 	.short	0x0000
        /*01a4*/ 	.byte	0x00, 0xf4, 0x21, 0x00


	//----- nvinfo : EIATTR_SPARSE_MMA_MASK
	.align		4
.L_60:
        /*01a8*/ 	.byte	0x03, 0x50
        /*01aa*/ 	.short	0x0000


	//----- nvinfo : EIATTR_MAXREG_COUNT
	.align		4
        /*01ac*/ 	.byte	0x03, 0x1b
        /*01ae*/ 	.short	0x00ff


	//----- nvinfo : EIATTR_NUM_BARRIERS
	.align		4
        /*01b0*/ 	.byte	0x02, 0x4c
        /*01b2*/ 	.byte	0x01
	.zero		1


	//----- nvinfo : EIATTR_MERCURY_ISA_VERSION
	.align		4
        /*01b4*/ 	.byte	0x03, 0x5f
        /*01b6*/ 	.short	0x0101


	//----- nvinfo : EIATTR_COOP_GROUP_MASK_REGIDS
	.align		4
        /*01b8*/ 	.byte	0x04, 0x29
        /*01ba*/ 	.short	(.L_62 - .L_61)


	//   ....[0]....
.L_61:
        /*01bc*/ 	.word	0xffffffff


	//   ....[1]....
        /*01c0*/ 	.word	0xffffffff


	//   ....[2]....
        /*01c4*/ 	.word	0xffffffff


	//   ....[3]....
        /*01c8*/ 	.word	0xffffffff


	//   ....[4]....
        /*01cc*/ 	.word	0xffffffff


	//   ....[5]....
        /*01d0*/ 	.word	0xffffffff


	//   ....[6]....
        /*01d4*/ 	.word	0xffffffff


	//   ....[7]....
        /*01d8*/ 	.word	0xffffffff


	//   ....[8]....
        /*01dc*/ 	.word	0xffffffff


	//   ....[9]....
        /*01e0*/ 	.word	0xffffffff


	//   ....[10]....
        /*01e4*/ 	.word	0xffffffff


	//   ....[11]....
        /*01e8*/ 	.word	0xffffffff


	//   ....[12]....
        /*01ec*/ 	.word	0xffffffff


	//   ....[13]....
        /*01f0*/ 	.word	0xffffffff


	//   ....[14]....
        /*01f4*/ 	.word	0xffffffff


	//   ....[15]....
        /*01f8*/ 	.word	0xffffffff


	//----- nvinfo : EIATTR_COOP_GROUP_INSTR_OFFSETS
	.align		4
.L_62:
        /*01fc*/ 	.byte	0x04, 0x28
        /*01fe*/ 	.short	(.L_64 - .L_63)


	//   ....[0]....
.L_63:
        /*0200*/ 	.word	0x00001220


	//   ....[1]....
        /*0204*/ 	.word	0x000013a0


	//   ....[2]....
        /*0208*/ 	.word	0x000013d0


	//   ....[3]....
        /*020c*/ 	.word	0x000013e0


	//   ....[4]....
        /*0210*/ 	.word	0x00001440


	//   ....[5]....
        /*0214*/ 	.word	0x00001540


	//   ....[6]....
        /*0218*/ 	.word	0x00001560


	//   ....[7]....
        /*021c*/ 	.word	0x000015e0


	//   ....[8]....
        /*0220*/ 	.word	0x00001990


	//   ....[9]....
        /*0224*/ 	.word	0x00001a60


	//   ....[10]....
        /*0228*/ 	.word	0x00001a90


	//   ....[11]....
        /*022c*/ 	.word	0x00001af0


	//   ....[12]....
        /*0230*/ 	.word	0x00001ca0


	//   ....[13]....
        /*0234*/ 	.word	0x00001cc0


	//   ....[14]....
        /*0238*/ 	.word	0x00001ce0


	//   ....[15]....
        /*023c*/ 	.word	0x00001cf0


	//----- nvinfo : EIATTR_EXIT_INSTR_OFFSETS
	.align		4
.L_64:
        /*0240*/ 	.byte	0x04, 0x1c
        /*0242*/ 	.short	(.L_66 - .L_65)


	//   ....[0]....
.L_65:
        /*0244*/ 	.word	0x00003350


	//----- nvinfo : EIATTR_REQNTID
	.align		4
.L_66:
        /*0248*/ 	.byte	0x04, 0x10
        /*024a*/ 	.short	(.L_68 - .L_67)
.L_67:
        /*024c*/ 	.word	0x00000100
        /*0250*/ 	.word	0x00000001
        /*0254*/ 	.word	0x00000001


	//----- nvinfo : EIATTR_CBANK_PARAM_SIZE
	.align		4
.L_68:
        /*0258*/ 	.byte	0x03, 0x19
        /*025a*/ 	.short	0x0088


	//----- nvinfo : EIATTR_PARAM_CBANK
	.align		4
        /*025c*/ 	.byte	0x04, 0x0a
        /*025e*/ 	.short	(.L_70 - .L_69)
	.align		4
.L_69:
        /*0260*/ 	.word	index@(.nv.constant0.attn_fwd)
        /*0264*/ 	.short	0x0210
        /*0266*/ 	.short	0x0088


	//----- nvinfo : EIATTR_SW_WAR
	.align		4
.L_70:
        /*0268*/ 	.byte	0x04, 0x36
        /*026a*/ 	.short	(.L_72 - .L_71)
.L_71:
        /*026c*/ 	.word	0x00000008
.L_72:


//--------------------- .nv.callgraph             --------------------------
	.section	.nv.callgraph,"",@"SHT_CUDA_CALLGRAPH"
	.align	4
	.sectionentsize	8
	.align		4
        /*0000*/ 	.word	0x00000000
	.align		4
        /*0004*/ 	.word	0xffffffff
	.align		4
        /*0008*/ 	.word	0x00000000
	.align		4
        /*000c*/ 	.word	0xfffffffe
	.align		4
        /*0010*/ 	.word	0x00000000
	.align		4
        /*0014*/ 	.word	0xfffffffd
	.align		4
        /*0018*/ 	.word	0x00000000
	.align		4
        /*001c*/ 	.word	0xfffffffc


//--------------------- .nv.constant4             --------------------------
	.section	.nv.constant4,"a",@progbits
	.align	8
	.align		8
.nv.constant4:
        /*0000*/ 	.dword	_$_str


//--------------------- .text.attn_fwd            --------------------------
	.section	.text.attn_fwd,"ax",@progbits
	.align	128
        .global         attn_fwd
        .type           attn_fwd,@function
        .size           attn_fwd,(.L_x_3 - attn_fwd)
        .other          attn_fwd,@"STO_CUDA_ENTRY STV_DEFAULT"
attn_fwd:
.text.attn_fwd:
[----:B------:R-:W-:Y:S01]  /*0000*/  LDC R1, c[0x0][0x28] ;  /* 0x00000a00ff017b82 */ /* 0x000fe20000000800 */
[----:B------:R-:W0:Y:S07]  /*0010*/  S2R R0, SR_TID.X ;  /* 0x0000000000007919 */ /* 0x000e2e0000002100 */
[----:B------:R-:W1:Y:S01]  /*0020*/  S2UR UR14, SR_CTAID.Y ;  /* 0x00000000000e79c3 */ /* 0x000e620000002600 */
[----:B------:R-:W-:Y:S01]  /*0030*/  ULDC.64 UR4, c[0x0][0x240] ;  /* 0x0000900000047ab9 */ /* 0x000fe20000000a00 */
[----:B------:R-:W-:Y:S01]  /*0040*/  ULDC.64 UR24, c[0x0][0x208] ;  /* 0x0000820000187ab9 */ /* 0x000fe20000000a00 */
[----:B------:R-:W0:Y:S05]  /*0050*/  S2R R3, SR_CTAID.X ;  /* 0x0000000000037919 */ /* 0x000e2a0000002500 */
[----:B------:R-:W2:Y:S08]  /*0060*/  LDC.64 R8, c[0x0][0x210] ;  /* 0x00008400ff087b82 */ /* 0x000eb00000000a00 */
[----:B------:R-:W3:Y:S01]  /*0070*/  LDC R7, c[0x0][0x248] ;  /* 0x00009200ff077b82 */ /* 0x000ee20000000800 */
[----:B-1----:R-:W-:-:S04]  /*0080*/  UIMAD UR4, UR14, UR4, URZ ;  /* 0x000000040e0472a4 */ /* 0x002fc8000f8e023f */
[----:B------:R-:W-:Y:S01]  /*0090*/  USHF.L.U32 UR6, UR4, 0x1, URZ ;  /* 0x0000000104067899 */ /* 0x000fe2000800063f */
[----:B0-----:R-:W-:-:S05]  /*00a0*/  PRMT R2, R0, 0x6540, R3 ;  /* 0x0000654000027816 */ /* 0x001fca0000000003 */
[----:B------:R-:W-:Y:S01]  /*00b0*/  IMAD R3, R2, UR5, RZ ;  /* 0x0000000502037c24 */ /* 0x000fe2000f8e02ff */
[----:B------:R-:W-:Y:S01]  /*00c0*/  UIMAD.WIDE UR4, UR4, 0x2, URZ ;  /* 0x00000002040478a5 */ /* 0x000fe2000f8e023f */
[----:B---3--:R-:W-:Y:S02]  /*00d0*/  IMAD R13, R7, 0x12, RZ ;  /* 0x00000012070d7824 */ /* 0x008fe400078e02ff */
[C---:B------:R-:W-:Y:S02]  /*00e0*/  IMAD.SHL.U32 R5, R3.reuse, 0x2, RZ ;  /* 0x0000000203057824 */ /* 0x040fe400078e00ff */
[----:B------:R-:W-:-:S03]  /*00f0*/  IMAD.HI R6, R3, 0x2, RZ ;  /* 0x0000000203067827 */ /* 0x000fc600078e02ff */
[----:B--2---:R-:W-:Y:S01]  /*0100*/  IADD3 R4, P0, P1, R5, UR6, R8 ;  /* 0x0000000605047c10 */ /* 0x004fe2000f91e008 */
[C---:B------:R-:W-:Y:S02]  /*0110*/  IMAD R17, R7.reuse, 0x14, RZ ;  /* 0x0000001407117824 */ /* 0x040fe400078e02ff */
[C---:B------:R-:W-:Y:S01]  /*0120*/  IMAD R25, R7.reuse, 0x6, RZ ;  /* 0x0000000607197824 */ /* 0x040fe200078e02ff */
[----:B------:R-:W-:Y:S01]  /*0130*/  IADD3.X R5, R6, UR5, R9, P0, P1 ;  /* 0x0000000506057c10 */ /* 0x000fe200087e2409 */
[C---:B------:R-:W-:Y:S01]  /*0140*/  IMAD.SHL.U32 R9, R7.reuse, 0x2, RZ ;  /* 0x0000000207097824 */ /* 0x040fe200078e00ff */
[CC--:B------:R-:W-:Y:S01]  /*0150*/  LEA R16, P4, R7.reuse, R4.reuse, 0x2 ;  /* 0x0000000407107211 */ /* 0x0c0fe200078810ff */
[----:B------:R-:W-:Y:S01]  /*0160*/  IMAD R33, R7, 0xa, RZ ;  /* 0x0000000a07217824 */ /* 0x000fe200078e02ff */
[-C--:B------:R-:W-:Y:S01]  /*0170*/  IADD3 R6, P0, R13, R4.reuse, RZ ;  /* 0x000000040d067210 */ /* 0x080fe20007f1e0ff */
[----:B------:R-:W-:Y:S01]  /*0180*/  IMAD R19, R7, 0x16, RZ ;  /* 0x0000001607137824 */ /* 0x000fe200078e02ff */
[-C--:B------:R-:W-:Y:S01]  /*0190*/  IADD3 R12, P6, R9, R4.reuse, RZ ;  /* 0x00000004090c7210 */ /* 0x080fe20007fde0ff */
[----:B------:R-:W-:Y:S01]  /*01a0*/  IMAD R21, R7, 0x18, RZ ;  /* 0x0000001807157824 */ /* 0x000fe200078e02ff */
[-C--:B------:R-:W-:Y:S01]  /*01b0*/  IADD3 R8, P3, R17, R4.reuse, RZ ;  /* 0x0000000411087210 */ /* 0x080fe20007f7e0ff */
[C---:B------:R-:W-:Y:S01]  /*01c0*/  IMAD R11, R7.reuse, 0x3, RZ ;  /* 0x00000003070b7824 */ /* 0x040fe200078e02ff */
[CC--:B------:R-:W-:Y:S01]  /*01d0*/  LEA.HI.X.SX32 R13, R7.reuse, R5.reuse, 0x1, P6 ;  /* 0x00000005070d7211 */ /* 0x0c0fe200030f0eff */
[C---:B------:R-:W-:Y:S01]  /*01e0*/  IMAD R23, R7.reuse, 0x5, RZ ;  /* 0x0000000507177824 */ /* 0x040fe200078e02ff */
[C---:B------:R-:W-:Y:S01]  /*01f0*/  SHF.L.U32 R15, R7.reuse, 0x2, RZ ;  /* 0x00000002070f7819 */ /* 0x040fe200000006ff */
[----:B------:R-:W-:Y:S01]  /*0200*/  IMAD R35, R7, 0xc, RZ ;  /* 0x0000000c07237824 */ /* 0x000fe200078e02ff */
[-C--:B------:R-:W-:Y:S01]  /*0210*/  IADD3 R18, P5, R25, R4.reuse, RZ ;  /* 0x0000000419127210 */ /* 0x080fe20007fbe0ff */
[C---:B------:R-:W-:Y:S01]  /*0220*/  IMAD R39, R7.reuse, 0xe, RZ ;  /* 0x0000000e07277824 */ /* 0x040fe200078e02ff */
[CC--:B------:R-:W-:Y:S01]  /*0230*/  LEA R20, P6, R7.reuse, R4.reuse, 0x3 ;  /* 0x0000000407147211 */ /* 0x0c0fe200078c18ff */
[----:B------:R-:W-:Y:S01]  /*0240*/  IMAD R27, R7, 0x7, RZ ;  /* 0x00000007071b7824 */ /* 0x000fe200078e02ff */
[-C--:B------:R-:W-:Y:S01]  /*0250*/  LEA.HI.X.SX32 R17, R9, R5.reuse, 0x1, P4 ;  /* 0x0000000509117211 */ /* 0x080fe200020f0eff */
[----:B------:R-:W-:Y:S01]  /*0260*/  IMAD.SHL.U32 R29, R7, 0x8, RZ ;  /* 0x00000008071d7824 */ /* 0x000fe200078e00ff */
[-C--:B------:R-:W-:Y:S01]  /*0270*/  IADD3 R22, P4, R33, R4.reuse, RZ ;  /* 0x0000000421167210 */ /* 0x080fe20007f9e0ff */
[----:B------:R-:W-:Y:S01]  /*0280*/  IMAD R37, R7, 0x1a, RZ ;  /* 0x0000001a07257824 */ /* 0x000fe200078e02ff */
[-C--:B------:R-:W-:Y:S01]  /*0290*/  IADD3 R10, P2, R19, R4.reuse, RZ ;  /* 0x00000004130a7210 */ /* 0x080fe20007f5e0ff */
[----:B------:R-:W-:Y:S01]  /*02a0*/  IMAD R41, R7, 0x1c, RZ ;  /* 0x0000001c07297824 */ /* 0x000fe200078e02ff */
[-C--:B------:R-:W-:Y:S01]  /*02b0*/  IADD3 R14, P1, R21, R4.reuse, RZ ;  /* 0x00000004150e7210 */ /* 0x080fe20007f3e0ff */
[----:B------:R-:W-:Y:S01]  /*02c0*/  IMAD R31, R7, 0x9, RZ ;  /* 0x00000009071f7824 */ /* 0x000fe200078e02ff */
[-C--:B------:R-:W-:Y:S01]  /*02d0*/  LEA.HI.X.SX32 R19, R11, R5.reuse, 0x1, P5 ;  /* 0x000000050b137211 */ /* 0x080fe200028f0eff */
[----:B------:R-:W-:Y:S01]  /*02e0*/  IMAD R43, R7, 0x1e, RZ ;  /* 0x0000001e072b7824 */ /* 0x000fe200078e02ff */
[-C--:B------:R-:W-:Y:S01]  /*02f0*/  LEA.HI.X.SX32 R21, R15, R5.reuse, 0x1, P6 ;  /* 0x000000050f157211 */ /* 0x080fe200030f0eff */
[----:B------:R0:W2:Y:S01]  /*0300*/  LDG.E.U16 R3, desc[UR24][R4.64] ;  /* 0x0000001804037981 */ /* 0x0000a2000c1e1500 */
[-C--:B------:R-:W-:Y:S01]  /*0310*/  IADD3 R24, P5, R35, R4.reuse, RZ ;  /* 0x0000000423187210 */ /* 0x080fe20007fbe0ff */
[----:B------:R-:W-:Y:S01]  /*0320*/  IMAD R11, R7, 0xb, RZ ;  /* 0x0000000b070b7824 */ /* 0x000fe200078e02ff */
[----:B------:R-:W-:Y:S01]  /*0330*/  IADD3 R26, P6, R39, R4, RZ ;  /* 0x00000004271a7210 */ /* 0x000fe20007fde0ff */
[----:B------:R-:W3:Y:S01]  /*0340*/  LDG.E.U16 R12, desc[UR24][R12.64] ;  /* 0x000000180c0c7981 */ /* 0x000ee2000c1e1500 */
[----:B------:R-:W-:-:S02]  /*0350*/  LEA.HI.X.SX32 R23, R23, R5, 0x1, P4 ;  /* 0x0000000517177211 */ /* 0x000fc400020f0eff */
[-C--:B------:R-:W-:Y:S01]  /*0360*/  LEA R28, P4, R7, R4.reuse, 0x4 ;  /* 0x00000004071c7211 */ /* 0x080fe200078820ff */
[----:B------:R-:W4:Y:S01]  /*0370*/  LDG.E.U16 R16, desc[UR24][R16.64] ;  /* 0x0000001810107981 */ /* 0x000f22000c1e1500 */
[-C--:B------:R-:W-:Y:S02]  /*0380*/  LEA.HI.X.SX32 R25, R25, R5.reuse, 0x1, P5 ;  /* 0x0000000519197211 */ /* 0x080fe400028f0eff */
[-C--:B------:R-:W-:Y:S01]  /*0390*/  LEA.HI.X.SX32 R27, R27, R5.reuse, 0x1, P6 ;  /* 0x000000051b1b7211 */ /* 0x080fe200030f0eff */
[----:B------:R-:W5:Y:S01]  /*03a0*/  LDG.E.U16 R18, desc[UR24][R18.64] ;  /* 0x0000001812127981 */ /* 0x000f62000c1e1500 */
[-C--:B------:R-:W-:Y:S01]  /*03b0*/  IADD3 R30, P5, R37, R4.reuse, RZ ;  /* 0x00000004251e7210 */ /* 0x080fe20007fbe0ff */
[----:B------:R-:W-:Y:S01]  /*03c0*/  IMAD R37, R7, 0xd, RZ ;  /* 0x0000000d07257824 */ /* 0x000fe200078e02ff */
[----:B------:R-:W-:Y:S01]  /*03d0*/  IADD3 R32, P6, R41, R4, RZ ;  /* 0x0000000429207210 */ /* 0x000fe20007fde0ff */
[----:B------:R-:W-:Y:S01]  /*03e0*/  IMAD R41, R7, 0xf, RZ ;  /* 0x0000000f07297824 */ /* 0x000fe200078e02ff */
[-C--:B------:R-:W-:Y:S01]  /*03f0*/  LEA.HI.X.SX32 R29, R29, R5.reuse, 0x1, P4 ;  /* 0x000000051d1d7211 */ /* 0x080fe200020f0eff */
[----:B------:R-:W5:Y:S01]  /*0400*/  LDG.E.U16 R21, desc[UR24][R20.64] ;  /* 0x0000001814157981 */ /* 0x000f62000c1e1500 */
[----:B------:R-:W-:-:S02]  /*0410*/  LEA.HI.X.SX32 R7, R31, R5, 0x1, P0 ;  /* 0x000000051f077211 */ /* 0x000fc400000f0eff */
[----:B0-----:R-:W-:Y:S01]  /*0420*/  IADD3 R4, P4, R43, R4, RZ ;  /* 0x000000042b047210 */ /* 0x001fe20007f9e0ff */
[----:B------:R-:W3:Y:S01]  /*0430*/  LDG.E.U16 R28, desc[UR24][R28.64] ;  /* 0x000000181c1c7981 */ /* 0x000ee2000c1e1500 */
[-C--:B------:R-:W-:Y:S02]  /*0440*/  LEA.HI.X.SX32 R9, R33, R5.reuse, 0x1, P3 ;  /* 0x0000000521097211 */ /* 0x080fe400018f0eff */
[-C--:B------:R-:W-:Y:S01]  /*0450*/  LEA.HI.X.SX32 R11, R11, R5.reuse, 0x1, P2 ;  /* 0x000000050b0b7211 */ /* 0x080fe200010f0eff */
[----:B------:R0:W4:Y:S01]  /*0460*/  LDG.E.U16 R6, desc[UR24][R6.64] ;  /* 0x0000001806067981 */ /* 0x000122000c1e1500 */
[-C--:B------:R-:W-:Y:S02]  /*0470*/  LEA.HI.X.SX32 R15, R35, R5.reuse, 0x1, P1 ;  /* 0x00000005230f7211 */ /* 0x080fe400008f0eff */
[-C--:B------:R-:W-:Y:S01]  /*0480*/  LEA.HI.X.SX32 R31, R37, R5.reuse, 0x1, P5 ;  /* 0x00000005251f7211 */ /* 0x080fe200028f0eff */
[----:B------:R1:W5:Y:S01]  /*0490*/  LDG.E.U16 R8, desc[UR24][R8.64] ;  /* 0x0000001808087981 */ /* 0x000362000c1e1500 */
[----:B------:R-:W-:-:S02]  /*04a0*/  LEA.HI.X.SX32 R33, R39, R5, 0x1, P6 ;  /* 0x0000000527217211 */ /* 0x000fc400030f0eff */
[----:B------:R-:W-:Y:S01]  /*04b0*/  LEA.HI.X.SX32 R5, R41, R5, 0x1, P4 ;  /* 0x0000000529057211 */ /* 0x000fe200020f0eff */
[----:B------:R1:W5:Y:S04]  /*04c0*/  LDG.E.U16 R10, desc[UR24][R10.64] ;  /* 0x000000180a0a7981 */ /* 0x000368000c1e1500 */
[----:B------:R1:W5:Y:S04]  /*04d0*/  LDG.E.U16 R14, desc[UR24][R14.64] ;  /* 0x000000180e0e7981 */ /* 0x000368000c1e1500 */
[----:B------:R-:W5:Y:S04]  /*04e0*/  LDG.E.U16 R22, desc[UR24][R22.64] ;  /* 0x0000001816167981 */ /* 0x000f68000c1e1500 */
[----:B------:R-:W5:Y:S04]  /*04f0*/  LDG.E.U16 R30, desc[UR24][R30.64] ;  /* 0x000000181e1e7981 */ /* 0x000f68000c1e1500 */
[----:B------:R-:W5:Y:S04]  /*0500*/  LDG.E.U16 R24, desc[UR24][R24.64] ;  /* 0x0000001818187981 */ /* 0x000f68000c1e1500 */
[----:B------:R-:W5:Y:S04]  /*0510*/  LDG.E.U16 R13, desc[UR24][R32.64] ;  /* 0x00000018200d7981 */ /* 0x000f68000c1e1500 */
[----:B------:R-:W5:Y:S04]  /*0520*/  LDG.E.U16 R26, desc[UR24][R26.64] ;  /* 0x000000181a1a7981 */ /* 0x000f68000c1e1500 */
[----:B------:R1:W5:Y:S01]  /*0530*/  LDG.E.U16 R5, desc[UR24][R4.64] ;  /* 0x0000001804057981 */ /* 0x000362000c1e1500 */
[----:B------:R-:W1:Y:S08]  /*0540*/  S2UR UR8, SR_CTAID.X ;  /* 0x00000000000879c3 */ /* 0x000e700000002500 */
[----:B------:R-:W1:Y:S01]  /*0550*/  S2UR UR4, SR_CgaCtaId ;  /* 0x00000000000479c3 */ /* 0x000e620000008800 */
[C---:B0-----:R-:W-:Y:S01]  /*0560*/  IMAD.SHL.U32 R7, R0.reuse, 0x20, RZ ;  /* 0x0000002000077824 */ /* 0x041fe200078e00ff */
[----:B-1----:R-:W-:Y:S01]  /*0570*/  SHF.L.U32 R9, R0, 0x1, RZ ;  /* 0x0000000100097819 */ /* 0x002fe200000006ff */
[----:B------:R-:W-:-:S03]  /*0580*/  UMOV UR15, 0x400 ;  /* 0x00000400000f7882 */ /* 0x000fc60000000000 */
[----:B------:R-:W-:Y:S01]  /*0590*/  LOP3.LUT R20, R7, 0x1800, RZ, 0xc0, !PT ;  /* 0x0000180007147812 */ /* 0x000fe200078ec0ff */
[----:B------:R-:W-:-:S04]  /*05a0*/  USHF.L.U32 UR8, UR8, 0x8, URZ ;  /* 0x0000000808087899 */ /* 0x000fc8000800063f */
[----:B------:R-:W-:Y:S01]  /*05b0*/  UIADD3 UR26, UR8, 0x100, URZ ;  /* 0x00000100081a7890 */ /* 0x000fe2000fffe03f */
[----:B------:R-:W-:-:S03]  /*05c0*/  LOP3.LUT R20, R20, 0x7e, R9, 0xf8, !PT ;  /* 0x0000007e14147812 */ /* 0x000fc600078ef809 */
[----:B------:R-:W-:Y:S02]  /*05d0*/  UISETP.GE.AND UP0, UPT, UR26, 0x1, UPT ;  /* 0x000000011a00788c */ /* 0x000fe4000bf06270 */
[----:B------:R-:W-:Y:S01]  /*05e0*/  ULEA UR15, UR4, UR15, 0x18 ;  /* 0x0000000f040f7291 */ /* 0x000fe2000f8ec03f */
[----:B------:R-:W-:-:S03]  /*05f0*/  LOP3.LUT R7, R20, 0x10, RZ, 0x3c, !PT ;  /* 0x0000001014077812 */ /* 0x000fc600078e3cff */
[----:B------:R-:W-:Y:S02]  /*0600*/  PLOP3.LUT P0, PT, PT, PT, UP0, 0x80, 0x0 ;  /* 0x000000000000781c */ /* 0x000fe40003f0f008 */
[C---:B------:R-:W-:Y:S02]  /*0610*/  LOP3.LUT R11, R20.reuse, 0x20, RZ, 0x3c, !PT ;  /* 0x00000020140b7812 */ /* 0x040fe400078e3cff */
[C---:B------:R-:W-:Y:S02]  /*0620*/  LOP3.LUT R15, R20.reuse, 0x30, RZ, 0x3c, !PT ;  /* 0x00000030140f7812 */ /* 0x040fe400078e3cff */
[----:B------:R-:W-:Y:S01]  /*0630*/  LOP3.LUT R4, R20, 0x40, RZ, 0x3c, !PT ;  /* 0x0000004014047812 */ /* 0x000fe200078e3cff */
[----:B------:R-:W-:Y:S01]  /*0640*/  IMAD.MOV.U32 R33, RZ, RZ, -0x800000 ;  /* 0xff800000ff217424 */ /* 0x000fe200078e00ff */
[----:B------:R-:W-:Y:S01]  /*0650*/  MOV R32, 0xff800000 ;  /* 0xff80000000207802 */ /* 0x000fe20000000f00 */
[----:B------:R-:W-:Y:S01]  /*0660*/  IMAD.MOV.U32 R37, RZ, RZ, -0x800000 ;  /* 0xff800000ff257424 */ /* 0x000fe200078e00ff */
[----:B------:R-:W-:Y:S01]  /*0670*/  CS2R R48, SRZ ;  /* 0x0000000000307805 */ /* 0x000fe2000001ff00 */
[----:B------:R-:W-:Y:S01]  /*0680*/  IMAD.MOV.U32 R39, RZ, RZ, -0x800000 ;  /* 0xff800000ff277424 */ /* 0x000fe200078e00ff */
[----:B------:R-:W-:Y:S01]  /*0690*/  CS2R R50, SRZ ;  /* 0x0000000000327805 */ /* 0x000fe2000001ff00 */
[----:B------:R-:W-:Y:S01]  /*06a0*/  IMAD.MOV.U32 R17, RZ, RZ, 0x3f800000 ;  /* 0x3f800000ff117424 */ /* 0x000fe200078e00ff */
[----:B------:R-:W-:Y:S01]  /*06b0*/  CS2R R52, SRZ ;  /* 0x0000000000347805 */ /* 0x000fe2000001ff00 */
[----:B------:R-:W-:Y:S01]  /*06c0*/  IMAD.MOV.U32 R19, RZ, RZ, 0x3f800000 ;  /* 0x3f800000ff137424 */ /* 0x000fe200078e00ff */
[----:B------:R-:W-:-:S02]  /*06d0*/  CS2R R54, SRZ ;  /* 0x0000000000367805 */ /* 0x000fc4000001ff00 */
[----:B------:R-:W-:Y:S02]  /*06e0*/  CS2R R40, SRZ ;  /* 0x0000000000287805 */ /* 0x000fe4000001ff00 */
[----:B------:R-:W-:Y:S02]  /*06f0*/  CS2R R42, SRZ ;  /* 0x00000000002a7805 */ /* 0x000fe4000001ff00 */
[----:B------:R-:W-:Y:S02]  /*0700*/  CS2R R44, SRZ ;  /* 0x00000000002c7805 */ /* 0x000fe4000001ff00 */
[----:B------:R-:W-:Y:S01]  /*0710*/  CS2R R46, SRZ ;  /* 0x00000000002e7805 */ /* 0x000fe2000001ff00 */
[----:B--2---:R0:W-:Y:S02]  /*0720*/  STS.U16 [R20+UR15], R3 ;  /* 0x0000000314007988 */ /* 0x0041e4000800040f */
[C---:B0-----:R-:W-:Y:S02]  /*0730*/  LOP3.LUT R3, R20.reuse, 0x50, RZ, 0x3c, !PT ;  /* 0x0000005014037812 */ /* 0x041fe400078e3cff */
[----:B---3--:R-:W-:Y:S04]  /*0740*/  STS.U16 [R20+UR15+0x400], R28 ;  /* 0x0004001c14007988 */ /* 0x008fe8000800040f */
[----:B------:R0:W-:Y:S04]  /*0750*/  STS.U16 [R7+UR15+0x80], R12 ;  /* 0x0000800c07007988 */ /* 0x0001e8000800040f */
[----:B----4-:R1:W-:Y:S04]  /*0760*/  STS.U16 [R7+UR15+0x480], R6 ;  /* 0x0004800607007988 */ /* 0x0103e8000800040f */
[----:B------:R-:W-:Y:S01]  /*0770*/  STS.U16 [R11+UR15+0x100], R16 ;  /* 0x000100100b007988 */ /* 0x000fe2000800040f */
[----:B0-----:R-:W-:-:S03]  /*0780*/  LOP3.LUT R12, R20, 0x60, RZ, 0x3c, !PT ;  /* 0x00000060140c7812 */ /* 0x001fc600078e3cff */
[----:B-----5:R-:W-:Y:S01]  /*0790*/  STS.U16 [R11+UR15+0x500], R8 ;  /* 0x000500080b007988 */ /* 0x020fe2000800040f */
[----:B-1----:R-:W-:-:S03]  /*07a0*/  LOP3.LUT R6, R20, 0x70, RZ, 0x3c, !PT ;  /* 0x0000007014067812 */ /* 0x002fc600078e3cff */
[----:B------:R-:W-:Y:S04]  /*07b0*/  STS.U16 [R15+UR15+0x180], R18 ;  /* 0x000180120f007988 */ /* 0x000fe8000800040f */
[----:B------:R-:W-:Y:S04]  /*07c0*/  STS.U16 [R15+UR15+0x580], R10 ;  /* 0x0005800a0f007988 */ /* 0x000fe8000800040f */
[----:B------:R-:W-:Y:S04]  /*07d0*/  STS.U16 [R4+UR15+0x200], R21 ;  /* 0x0002001504007988 */ /* 0x000fe8000800040f */
[----:B------:R0:W-:Y:S04]  /*07e0*/  STS.U16 [R4+UR15+0x600], R14 ;  /* 0x0006000e04007988 */ /* 0x0001e8000800040f */
[----:B------:R-:W-:Y:S04]  /*07f0*/  STS.U16 [R3+UR15+0x280], R22 ;  /* 0x0002801603007988 */ /* 0x000fe8000800040f */
[----:B------:R1:W-:Y:S04]  /*0800*/  STS.U16 [R3+UR15+0x680], R30 ;  /* 0x0006801e03007988 */ /* 0x0003e8000800040f */
[----:B------:R-:W-:Y:S04]  /*0810*/  STS.U16 [R12+UR15+0x300], R24 ;  /* 0x000300180c007988 */ /* 0x000fe8000800040f */
[----:B------:R-:W-:Y:S01]  /*0820*/  STS.U16 [R12+UR15+0x700], R13 ;  /* 0x0007000d0c007988 */ /* 0x000fe2000800040f */
[----:B------:R-:W-:-:S03]  /*0830*/  IMAD.MOV.U32 R20, RZ, RZ, 0x3f800000 ;  /* 0x3f800000ff147424 */ /* 0x000fc600078e00ff */
[----:B------:R-:W-:Y:S01]  /*0840*/  STS.U16 [R6+UR15+0x380], R26 ;  /* 0x0003801a06007988 */ /* 0x000fe2000800040f */
[----:B0-----:R-:W-:-:S03]  /*0850*/  MOV R4, 0x3f800000 ;  /* 0x3f80000000047802 */ /* 0x001fc60000000f00 */
[----:B------:R0:W-:Y:S01]  /*0860*/  STS.U16 [R6+UR15+0x780], R5 ;  /* 0x0007800506007988 */ /* 0x0001e2000800040f */
[C---:B-1----:R-:W-:Y:S02]  /*0870*/  LOP3.LUT R3, R0.reuse, 0xe0, RZ, 0xc0, !PT ;  /* 0x000000e000037812 */ /* 0x042fe400078ec0ff */
[----:B0-----:R-:W-:Y:S01]  /*0880*/  LOP3.LUT R5, R0, 0xf, RZ, 0xc0, !PT ;  /* 0x0000000f00057812 */ /* 0x001fe200078ec0ff */
[----:B------:R-:W-:Y:S06]  /*0890*/  @!P0 BRA `(.L_x_0) ;  /* 0x0000001400608947 */ /* 0x000fec0003800000 */
[----:B------:R-:W-:Y:S01]  /*08a0*/  ULDC.64 UR12, c[0x0][0x260] ;  /* 0x00009800000c7ab9 */ /* 0x000fe20000000a00 */
[----:B------:R-:W-:Y:S01]  /*08b0*/  ULDC.64 UR10, c[0x0][0x250] ;  /* 0x00009400000a7ab9 */ /* 0x000fe20000000a00 */
[----:B------:R-:W-:Y:S01]  /*08c0*/  UIMAD UR12, UR14, UR12, URZ ;  /* 0x0000000c0e0c72a4 */ /* 0x000fe2000f8e023f */
[C---:B------:R-:W-:Y:S01]  /*08d0*/  IMAD R6, R5.reuse, UR13, RZ ;  /* 0x0000000d05067c24 */ /* 0x040fe2000f8e02ff */
[----:B------:R-:W-:Y:S01]  /*08e0*/  UIMAD UR10, UR14, UR10, URZ ;  /* 0x0000000a0e0a72a4 */ /* 0x000fe2000f8e023f */
[----:B------:R-:W-:Y:S01]  /*08f0*/  SHF.R.U32.HI R12, RZ, 0x5, R0 ;  /* 0x00000005ff0c7819 */ /* 0x000fe20000011600 */
[----:B------:R-:W-:Y:S01]  /*0900*/  ULDC UR4, c[0x0][0x258] ;  /* 0x0000960000047ab9 */ /* 0x000fe20000000800 */
[----:B------:R-:W-:Y:S01]  /*0910*/  USHF.L.U32 UR5, UR12, 0x1, URZ ;  /* 0x000000010c057899 */ /* 0x000fe2000800063f */
[----:B------:R-:W-:Y:S01]  /*0920*/  IMAD R4, R5, UR4, RZ ;  /* 0x0000000405047c24 */ /* 0x000fe2000f8e02ff */
[----:B------:R-:W-:Y:S01]  /*0930*/  USHF.L.U32 UR4, UR10, 0x1, URZ ;  /* 0x000000010a047899 */ /* 0x000fe2000800063f */
[C---:B------:R-:W-:Y:S01]  /*0940*/  IMAD.SHL.U32 R7, R6.reuse, 0x2, RZ ;  /* 0x0000000206077824 */ /* 0x040fe200078e00ff */
[----:B------:R-:W-:Y:S01]  /*0950*/  UIMAD.WIDE UR6, UR12, 0x2, URZ ;  /* 0x000000020c0678a5 */ /* 0x000fe2000f8e023f */
[----:B------:R-:W-:Y:S01]  /*0960*/  IMAD.HI R6, R6, 0x2, RZ ;  /* 0x0000000206067827 */ /* 0x000fe200078e02ff */
[----:B------:R-:W-:Y:S01]  /*0970*/  MOV R10, UR5 ;  /* 0x00000005000a7c02 */ /* 0x000fe20008000f00 */
[----:B------:R-:W-:Y:S01]  /*0980*/  ULDC.64 UR18, c[0x0][0x220] ;  /* 0x0000880000127ab9 */ /* 0x000fe20000000a00 */
[C---:B------:R-:W-:Y:S01]  /*0990*/  SHF.L.U32 R5, R4.reuse, 0x1, RZ ;  /* 0x0000000104057819 */ /* 0x040fe200000006ff */
[----:B------:R-:W-:Y:S01]  /*09a0*/  IMAD.U32 R8, RZ, RZ, UR4 ;  /* 0x00000004ff087e24 */ /* 0x000fe2000f8e00ff */
[----:B------:R-:W-:Y:S01]  /*09b0*/  UIMAD.WIDE UR4, UR10, 0x2, URZ ;  /* 0x000000020a0478a5 */ /* 0x000fe2000f8e023f */
[----:B------:R-:W-:Y:S01]  /*09c0*/  IMAD.U32 R11, RZ, RZ, UR7 ;  /* 0x00000007ff0b7e24 */ /* 0x000fe2000f8e00ff */
[----:B------:R-:W-:Y:S01]  /*09d0*/  IADD3 R7, P2, P3, R7, UR18, R10 ;  /* 0x0000001207077c10 */ /* 0x000fe2000fb5e00a */
[----:B------:R-:W-:Y:S01]  /*09e0*/  ULDC.64 UR16, c[0x0][0x218] ;  /* 0x0000860000107ab9 */ /* 0x000fe20000000a00 */
[----:B------:R-:W-:Y:S01]  /*09f0*/  SHF.R.U32.HI R10, RZ, 0x4, R0 ;  /* 0x00000004ff0a7819 */ /* 0x000fe20000011600 */
[----:B------:R-:W-:Y:S01]  /*0a00*/  IMAD.MOV.U32 R20, RZ, RZ, 0x3f800000 ;  /* 0x3f800000ff147424 */ /* 0x000fe200078e00ff */
[----:B------:R-:W-:Y:S01]  /*0a10*/  IADD3 R15, P0, P1, R5, UR16, R8 ;  /* 0x00000010050f7c10 */ /* 0x000fe2000f91e008 */
[----:B------:R-:W-:Y:S01]  /*0a20*/  IMAD.HI R5, R4, 0x2, RZ ;  /* 0x0000000204057827 */ /* 0x000fe200078e02ff */
[----:B------:R-:W-:Y:S01]  /*0a30*/  IADD3.X R11, R6, UR19, R11, P2, P3 ;  /* 0x00000013060b7c10 */ /* 0x000fe200097e640b */
[----:B------:R-:W-:Y:S01]  /*0a40*/  ULDC UR4, c[0x0][0x268] ;  /* 0x00009a0000047ab9 */ /* 0x000fe20000000800 */
[----:B------:R-:W-:Y:S01]  /*0a50*/  SHF.R.U32.HI R6, RZ, 0x2, R0 ;  /* 0x00000002ff067819 */ /* 0x000fe20000011600 */
[----:B------:R-:W-:Y:S01]  /*0a60*/  IMAD.U32 R8, RZ, RZ, UR5 ;  /* 0x00000005ff087e24 */ /* 0x000fe2000f8e00ff */
[----:B------:R-:W-:Y:S01]  /*0a70*/  SGXT.U32 R4, R10, 0x4 ;  /* 0x000000040a04781a */ /* 0x000fe20000000000 */
[----:B------:R-:W-:Y:S01]  /*0a80*/  UIADD3 UR5, UR15, 0x2000, URZ ;  /* 0x000020000f057890 */ /* 0x000fe2000fffe03f */
[----:B------:R-:W-:Y:S01]  /*0a90*/  SHF.R.U32.HI R3, RZ, 0x1, R3 ;  /* 0x00000001ff037819 */ /* 0x000fe20000011603 */
[----:B------:R-:W-:Y:S01]  /*0aa0*/  IMAD.MOV.U32 R19, RZ, RZ, 0x3f800000 ;  /* 0x3f800000ff137424 */ /* 0x000fe200078e00ff */
[----:B------:R-:W-:Y:S01]  /*0ab0*/  IADD3.X R5, R5, UR17, R8, P0, P1 ;  /* 0x0000001105057c10 */ /* 0x000fe200087e2408 */
[----:B------:R-:W-:Y:S01]  /*0ac0*/  USHF.R.U32.HI UR5, URZ, 0x4, UR5 ;  /* 0x000000043f057899 */ /* 0x000fe20008011605 */
[----:B------:R-:W-:-:S02]  /*0ad0*/  SGXT.U32 R6, R6, 0x3 ;  /* 0x000000030606781a */ /* 0x000fc40000000000 */
[----:B------:R-:W-:Y:S02]  /*0ae0*/  CS2R R48, SRZ ;  /* 0x0000000000307805 */ /* 0x000fe4000001ff00 */
[----:B------:R-:W-:Y:S02]  /*0af0*/  SHF.R.S32.HI R8, RZ, 0x6, R0 ;  /* 0x00000006ff087819 */ /* 0x000fe40000011400 */
[----:B------:R-:W-:Y:S02]  /*0b00*/  CS2R R50, SRZ ;  /* 0x0000000000327805 */ /* 0x000fe4000001ff00 */
[----:B------:R-:W-:Y:S01]  /*0b10*/  R2UR UR10, R12 ;  /* 0x000000000c0a72ca */ /* 0x000fe200000e0000 */
[C---:B------:R-:W-:Y:S01]  /*0b20*/  IMAD R12, R4.reuse, UR11, RZ ;  /* 0x0000000b040c7c24 */ /* 0x040fe2000f8e02ff */
[----:B------:R-:W-:Y:S01]  /*0b30*/  LOP3.LUT R13, R3, UR8, R6, 0xfe, !PT ;  /* 0x00000008030d7c12 */ /* 0x000fe2000f8efe06 */
[----:B------:R-:W-:Y:S01]  /*0b40*/  IMAD R4, R4, UR4, RZ ;  /* 0x0000000404047c24 */ /* 0x000fe2000f8e02ff */
[----:B------:R-:W-:Y:S01]  /*0b50*/  SGXT R3, R8, 0x1 ;  /* 0x000000010803781a */ /* 0x000fe20000000200 */
[----:B------:R-:W-:Y:S01]  /*0b60*/  USGXT.U32 UR8, UR5, 0xe ;  /* 0x0000000e0508789a */ /* 0x000fe20008000000 */
[----:B------:R-:W-:-:S02]  /*0b70*/  LEA R15, P0, R12, R15, 0x1 ;  /* 0x0000000f0c0f7211 */ /* 0x000fc400078008ff */
[----:B------:R-:W-:Y:S02]  /*0b80*/  CS2R R52, SRZ ;  /* 0x0000000000347805 */ /* 0x000fe4000001ff00 */
[----:B------:R-:W-:Y:S02]  /*0b90*/  LEA R14, P1, R4, R7, 0x1 ;  /* 0x00000007040e7211 */ /* 0x000fe400078208ff */
[----:B------:R-:W-:Y:S02]  /*0ba0*/  CS2R R54, SRZ ;  /* 0x0000000000367805 */ /* 0x000fe4000001ff00 */
[----:B------:R-:W-:Y:S01]  /*0bb0*/  LOP3.LUT R10, R3, 0x90, RZ, 0xc0, !PT ;  /* 0x00000090030a7812 */ /* 0x000fe200078ec0ff */
[----:B------:R-:W-:Y:S01]  /*0bc0*/  IMAD.MOV.U32 R3, RZ, RZ, -0x800000 ;  /* 0xff800000ff037424 */ /* 0x000fe200078e00ff */
[----:B------:R-:W-:Y:S01]  /*0bd0*/  LEA.HI.X.SX32 R12, R12, R5, 0x1, P0 ;  /* 0x000000050c0c7211 */ /* 0x000fe200000f0eff */
[----:B------:R-:W-:Y:S01]  /*0be0*/  IMAD.MOV.U32 R5, RZ, RZ, -0x800000 ;  /* 0xff800000ff057424 */ /* 0x000fe200078e00ff */
[----:B------:R-:W-:Y:S01]  /*0bf0*/  LEA.HI.X.SX32 R11, R4, R11, 0x1, P1 ;  /* 0x0000000b040b7211 */ /* 0x000fe200008f0eff */
[----:B------:R-:W-:Y:S01]  /*0c00*/  IMAD.MOV.U32 R4, RZ, RZ, 0x3f800000 ;  /* 0x3f800000ff047424 */ /* 0x000fe200078e00ff */
[----:B------:R-:W-:-:S02]  /*0c10*/  LOP3.LUT R10, R10, 0x17e, R9, 0x78, !PT ;  /* 0x0000017e0a0a7812 */ /* 0x000fc400078e7809 */
[----:B------:R-:W-:Y:S02]  /*0c20*/  CS2R R40, SRZ ;  /* 0x0000000000287805 */ /* 0x000fe4000001ff00 */
[----:B------:R-:W-:Y:S02]  /*0c30*/  LOP3.LUT R9, R9, 0x6, RZ, 0xc0, !PT ;  /* 0x0000000609097812 */ /* 0x000fe400078ec0ff */
[----:B------:R-:W-:Y:S02]  /*0c40*/  CS2R R42, SRZ ;  /* 0x00000000002a7805 */ /* 0x000fe4000001ff00 */
[----:B------:R-:W-:Y:S02]  /*0c50*/  MOV R18, 0xff800000 ;  /* 0xff80000000127802 */ /* 0x000fe40000000f00 */
[----:B------:R-:W-:Y:S02]  /*0c60*/  CS2R R44, SRZ ;  /* 0x00000000002c7805 */ /* 0x000fe4000001ff00 */
[----:B------:R-:W-:-:S02]  /*0c70*/  MOV R17, 0x3f800000 ;  /* 0x3f80000000117802 */ /* 0x000fc40000000f00 */
[----:B------:R-:W-:Y:S02]  /*0c80*/  CS2R R46, SRZ ;  /* 0x00000000002e7805 */ /* 0x000fe4000001ff00 */
[----:B------:R-:W-:Y:S01]  /*0c90*/  MOV R16, 0xff800000 ;  /* 0xff80000000107802 */ /* 0x000fe20000000f00 */
[----:B------:R-:W-:Y:S01]  /*0ca0*/  UMOV UR6, URZ ;  /* 0x0000003f00067c82 */ /* 0x000fe20008000000 */
[C---:B------:R-:W-:Y:S01]  /*0cb0*/  LOP3.LUT R8, R13.reuse, 0x88, RZ, 0xfc, !PT ;  /* 0x000000880d087812 */ /* 0x040fe200078efcff */
[----:B------:R-:W-:Y:S01]  /*0cc0*/  UMOV UR7, URZ ;  /* 0x0000003f00077c82 */ /* 0x000fe20008000000 */
[C---:B------:R-:W-:Y:S01]  /*0cd0*/  LOP3.LUT R7, R13.reuse, 0x80, RZ, 0xfc, !PT ;  /* 0x000000800d077812 */ /* 0x040fe200078efcff */
[----:B------:R-:W-:Y:S01]  /*0ce0*/  UMOV UR4, URZ ;  /* 0x0000003f00047c82 */ /* 0x000fe20008000000 */
[----:B------:R-:W-:Y:S01]  /*0cf0*/  LOP3.LUT R6, R13, 0x8, RZ, 0xfc, !PT ;  /* 0x000000080d067812 */ /* 0x000fe200078efcff */
[----:B------:R-:W-:Y:S01]  /*0d00*/  UMOV UR5, URZ ;  /* 0x0000003f00057c82 */ /* 0x000fe20008000000 */
[----:B------:R-:W-:Y:S01]  /*0d10*/  ULDC UR12, c[0x0][0x238] ;  /* 0x00008e00000c7ab9 */ /* 0x000fe20000000800 */
[----:B------:R-:W-:Y:S01]  /*0d20*/  UMOV UR22, UR8 ;  /* 0x0000000800167c82 */ /* 0x000fe20008000000 */
[----:B------:R-:W-:-:S05]  /*0d30*/  UMOV UR23, 0xc0000010 ;  /* 0xc000001000177882 */ /* 0x000fca0000000000 */
.L_x_1:
[----:B------:R-:W-:Y:S01]  /*0d40*/  IMAD.U32 R22, RZ, RZ, UR4 ;  /* 0x00000004ff167e24 */ /* 0x000fe2000f8e00ff */
[----:B------:R-:W-:-:S04]  /*0d50*/  MOV R21, UR4 ;  /* 0x0000000400157c02 */ /* 0x000fc80008000f00 */
[----:B------:R-:W-:-:S04]  /*0d60*/  LEA R22, P0, R22, R15, 0x1 ;  /* 0x0000000f16167211 */ /* 0x000fc800078008ff */
[----:B------:R-:W-:-:S05]  /*0d70*/  LEA.HI.X.SX32 R23, R21, R12, 0x1, P0 ;  /* 0x0000000c15177211 */ /* 0x000fca00000f0eff */
[----:B------:R0:W2:Y:S01]  /*0d80*/  LDG.E.U16 R21, desc[UR24][R22.64] ;  /* 0x0000001816157981 */ /* 0x0000a2000c1e1500 */
[----:B------:R-:W-:Y:S01]  /*0d90*/  IMAD.U32 R56, RZ, RZ, UR5 ;  /* 0x00000005ff387e24 */ /* 0x000fe2000f8e00ff */
[----:B------:R-:W-:Y:S01]  /*0da0*/  USHF.L.U32 UR8, UR10, 0x5, URZ ;  /* 0x000000050a087899 */ /* 0x000fe2000800063f */
[----:B------:R-:W-:Y:S01]  /*0db0*/  IADD3 R58, P1, R9, UR6, RZ ;  /* 0x00000006093a7c10 */ /* 0x000fe2000ff3e0ff */
[----:B------:R-:W-:Y:S02]  /*0dc0*/  BAR.SYNC.DEFER_BLOCKING 0x0 ;  /* 0x0000000000007b1d */ /* 0x000fe40000010000 */
[----:B------:R-:W-:Y:S01]  /*0dd0*/  ULOP3.LUT UR8, UR8, 0x80, URZ, 0xc0, !UPT ;  /* 0x0000008008087892 */ /* 0x000fe2000f8ec03f */
[CC--:B------:R-:W-:Y:S02]  /*0de0*/  ISETP.GT.U32.AND P6, PT, R58.reuse, R13.reuse, PT ;  /* 0x0000000d3a00720c */ /* 0x0c0fe40003fc4070 */
[----:B------:R-:W-:Y:S01]  /*0df0*/  ISETP.GE.U32.AND P0, PT, R58, R13, PT ;  /* 0x0000000d3a00720c */ /* 0x000fe20003f06070 */
[----:B0-----:R-:W-:Y:S01]  /*0e00*/  IMAD.U32 R23, RZ, RZ, UR5 ;  /* 0x00000005ff177e24 */ /* 0x001fe2000f8e00ff */
[----:B------:R-:W-:Y:S01]  /*0e10*/  ULEA.HI UR8, UR15, UR8, URZ, 0x1c ;  /* 0x000000080f087291 */ /* 0x000fe2000f8fe03f */
[----:B------:R-:W-:Y:S01]  /*0e20*/  IADD3.X R60, RZ, UR7, RZ, P1, !PT ;  /* 0x00000007ff3c7c10 */ /* 0x000fe20008ffe4ff */
[----:B------:R-:W-:Y:S01]  /*0e30*/  UMOV UR16, 0x100 ;  /* 0x0000010000107882 */ /* 0x000fe20000000000 */
[----:B------:R-:W-:Y:S01]  /*0e40*/  UMOV UR17, 0x40000040 ;  /* 0x4000004000117882 */ /* 0x000fe20000000000 */
[----:B------:R-:W-:Y:S01]  /*0e50*/  LEA R22, P5, R23, R14, 0x1 ;  /* 0x0000000e17167211 */ /* 0x000fe200078a08ff */
[----:B------:R-:W-:Y:S01]  /*0e60*/  ULOP3.LUT UR8, UR8, 0x3fff, URZ, 0xc0, !UPT ;  /* 0x00003fff08087892 */ /* 0x000fe2000f8ec03f */
[----:B------:R-:W-:Y:S01]  /*0e70*/  P2R R59, PR, RZ, 0x40 ;  /* 0x00000040ff3b7803 */ /* 0x000fe20000000000 */
[----:B------:R-:W-:Y:S01]  /*0e80*/  UMOV UR9, URZ ;  /* 0x0000003f00097c82 */ /* 0x000fe20008000000 */
[----:B------:R-:W-:Y:S01]  /*0e90*/  LEA.HI.X.SX32 R23, R56, R11, 0x1, P5 ;  /* 0x0000000b38177211 */ /* 0x000fe200028f0eff */
[----:B------:R-:W-:Y:S01]  /*0ea0*/  UIADD3.64 UR16, UR8, UR16, URZ ;  /* 0x0000001008107297 */ /* 0x000fe2000fffe03f */
[----:B------:R-:W-:Y:S01]  /*0eb0*/  IADD3 R56, P1, R58, 0x8, RZ ;  /* 0x000000083a387810 */ /* 0x000fe20007f3e0ff */
[----:B------:R-:W-:Y:S01]  /*0ec0*/  UMOV UR21, 0x40000040 ;  /* 0x4000004000157882 */ /* 0x000fe20000000000 */
[----:B------:R-:W-:Y:S01]  /*0ed0*/  UMOV UR20, UR8 ;  /* 0x0000000800147c82 */ /* 0x000fe20008000000 */
[----:B------:R-:W-:Y:S01]  /*0ee0*/  UMOV UR18, UR22 ;  /* 0x0000001600127c82 */ /* 0x000fe20008000000 */
[----:B------:R-:W-:Y:S01]  /*0ef0*/  UMOV UR19, UR23 ;  /* 0x0000001700137c82 */ /* 0x000fe20008000000 */
[----:B------:R-:W-:Y:S01]  /*0f00*/  ISETP.GE.U32.AND.EX P0, PT, R60, RZ, PT, P0 ;  /* 0x000000ff3c00720c */ /* 0x000fe20003f06100 */
[----:B------:R-:W-:Y:S01]  /*0f10*/  IMAD.X R57, RZ, RZ, R60, P1 ;  /* 0x000000ffff397224 */ /* 0x000fe200008e063c */
[----:B------:R-:W-:-:S02]  /*0f20*/  ISETP.GT.U32.AND P4, PT, R58, R6, PT ;  /* 0x000000063a00720c */ /* 0x000fc40003f84070 */
[C---:B------:R-:W-:Y:S02]  /*0f30*/  ISETP.GE.U32.AND P2, PT, R58.reuse, R6, PT ;  /* 0x000000063a00720c */ /* 0x040fe40003f46070 */
[CC--:B------:R-:W-:Y:S02]  /*0f40*/  ISETP.GT.U32.AND P3, PT, R58.reuse, R7.reuse, PT ;  /* 0x000000073a00720c */ /* 0x0c0fe40003f64070 */
[C---:B------:R-:W-:Y:S02]  /*0f50*/  ISETP.GE.U32.AND P5, PT, R58.reuse, R7, PT ;  /* 0x000000073a00720c */ /* 0x040fe40003fa6070 */
[----:B------:R-:W-:Y:S02]  /*0f60*/  ISETP.GT.U32.AND P1, PT, R58, R8, PT ;  /* 0x000000083a00720c */ /* 0x000fe40003f24070 */
[C---:B------:R-:W-:Y:S02]  /*0f70*/  ISETP.GT.U32.AND.EX P4, PT, R60.reuse, RZ, PT, P4 ;  /* 0x000000ff3c00720c */ /* 0x040fe40003f84140 */
[----:B------:R-:W-:-:S02]  /*0f80*/  ISETP.GE.U32.AND.EX P2, PT, R60, RZ, PT, P2 ;  /* 0x000000ff3c00720c */ /* 0x000fc40003f46120 */
[C---:B------:R-:W-:Y:S02]  /*0f90*/  ISETP.GT.U32.AND.EX P3, PT, R60.reuse, RZ, PT, P3 ;  /* 0x000000ff3c00720c */ /* 0x040fe40003f64130 */
[C---:B------:R-:W-:Y:S02]  /*0fa0*/  ISETP.GE.U32.AND.EX P5, PT, R60.reuse, RZ, PT, P5 ;  /* 0x000000ff3c00720c */ /* 0x040fe40003fa6150 */
[----:B------:R-:W-:Y:S01]  /*0fb0*/  ISETP.GT.U32.AND.EX P1, PT, R60, RZ, PT, P1 ;  /* 0x000000ff3c00720c */ /* 0x000fe20003f24110 */
[----:B--2---:R0:W-:Y:S01]  /*0fc0*/  STS.U16 [R10+UR15+0x2000], R21 ;  /* 0x002000150a007988 */ /* 0x0041e2000800040f */
[----:B------:R1:W-:Y:S06]  /*0fd0*/  MEMBAR.ALL.CTA ;  /* 0x0000000000007992 */ /* 0x0003ec0000008000 */
[----:B-1----:R-:W1:Y:S02]  /*0fe0*/  FENCE.VIEW.ASYNC.S ;  /* 0x00000000000073c6 */ /* 0x002e640000000000 */
[----:B-1----:R-:W-:Y:S06]  /*0ff0*/  BAR.SYNC.DEFER_BLOCKING 0x0 ;  /* 0x0000000000007b1d */ /* 0x002fec0000010000 */
[----:B------:R1:W2:Y:S01]  /*1000*/  LDG.E.U16 R23, desc[UR24][R22.64] ;  /* 0x0000001816177981 */ /* 0x0002a2000c1e1500 */
[----:B------:R-:W-:-:S06]  /*1010*/  WARPGROUP.ARRIVE ;  /* 0x00000000000079c5 */ /* 0x000fcc0000000000 */
[----:B------:R-:W-:Y:S04]  /*1020*/  HGMMA.64x16x16.F32 R32, gdesc[UR20].tnspA, RZ, !UPT ;  /* 0x20200000142079f0 */ /* 0x000fe8000c7008ff */
[----:B------:R-:W-:Y:S03]  /*1030*/  HGMMA.64x16x16.F32 R24, gdesc[UR16].tnspA, RZ, !UPT, gsb0 ;  /* 0x20200000101879f0 */ /* 0x000fe6000c0008ff */
[----:B------:R-:W-:Y:S02]  /*1040*/  WARPGROUP.DEPBAR.LE gsb0, 0x0 ;  /* 0x00008000000079c5 */ /* 0x000fe40000010000 */
[----:B0-----:R-:W-:Y:S01]  /*1050*/  FMUL R21, R33, UR12 ;  /* 0x0000000c21157c20 */ /* 0x001fe20008400000 */
[----:B------:R-:W-:Y:S01]  /*1060*/  IADD3 R33, P6, R58, 0x9, RZ ;  /* 0x000000093a217810 */ /* 0x000fe20007fde0ff */
[----:B------:R-:W-:Y:S01]  /*1070*/  FMUL R34, R34, UR12 ;  /* 0x0000000c22227c20 */ /* 0x000fe20008400000 */
[----:B------:R-:W-:Y:S02]  /*1080*/  BAR.SYNC.DEFER_BLOCKING 0x0 ;  /* 0x0000000000007b1d */ /* 0x000fe40000010000 */
[----:B------:R-:W-:-:S02]  /*1090*/  FSEL R21, R21, -INF , !P0 ;  /* 0xff80000015157808 */ /* 0x000fc40004000000 */
[----:B------:R-:W-:Y:S01]  /*10a0*/  ISETP.GE.U32.AND P0, PT, R58, R8, PT ;  /* 0x000000083a00720c */ /* 0x000fe20003f06070 */
[----:B------:R-:W-:Y:S01]  /*10b0*/  IMAD.X R58, RZ, RZ, R60, P6 ;  /* 0x000000ffff3a7224 */ /* 0x000fe200030e063c */
[----:B------:R-:W-:Y:S01]  /*10c0*/  ISETP.NE.AND P6, PT, R59, RZ, PT ;  /* 0x000000ff3b00720c */ /* 0x000fe20003fc5270 */
[----:B------:R-:W-:Y:S01]  /*10d0*/  FMUL R59, R35, UR12 ;  /* 0x0000000c233b7c20 */ /* 0x000fe20008400000 */
[----:B------:R-:W-:Y:S01]  /*10e0*/  FSEL R35, R34, -INF , !P4 ;  /* 0xff80000022237808 */ /* 0x000fe20006000000 */
[----:B------:R-:W-:Y:S01]  /*10f0*/  FMUL R34, R36, UR12 ;  /* 0x0000000c24227c20 */ /* 0x000fe20008400000 */
[----:B------:R-:W-:Y:S01]  /*1100*/  FMUL R36, R32, UR12 ;  /* 0x0000000c20247c20 */ /* 0x000fe20008400000 */
[----:B------:R-:W-:Y:S02]  /*1110*/  ISETP.GT.U32.AND.EX P6, PT, R60, RZ, PT, P6 ;  /* 0x000000ff3c00720c */ /* 0x000fe40003fc4160 */
[----:B------:R-:W-:Y:S02]  /*1120*/  ISETP.GT.U32.AND P4, PT, R56, R13, PT ;  /* 0x0000000d3800720c */ /* 0x000fe40003f84070 */
[----:B-1----:R-:W-:-:S02]  /*1130*/  FSEL R22, R59, -INF , !P2 ;  /* 0xff8000003b167808 */ /* 0x002fc40005000000 */
[----:B------:R-:W-:Y:S02]  /*1140*/  ISETP.GT.U32.AND P2, PT, R33, R13, PT ;  /* 0x0000000d2100720c */ /* 0x000fe40003f44070 */
[----:B------:R-:W-:Y:S02]  /*1150*/  ISETP.GT.U32.AND.EX P4, PT, R57, RZ, PT, P4 ;  /* 0x000000ff3900720c */ /* 0x000fe40003f84140 */
[----:B------:R-:W-:Y:S01]  /*1160*/  FSEL R36, R36, -INF , !P6 ;  /* 0xff80000024247808 */ /* 0x000fe20007000000 */
[----:B------:R-:W-:Y:S01]  /*1170*/  FMUL R37, R37, UR12 ;  /* 0x0000000c25257c20 */ /* 0x000fe20008400000 */
[----:B------:R-:W-:Y:S02]  /*1180*/  ISETP.GT.U32.AND.EX P2, PT, R58, RZ, PT, P2 ;  /* 0x000000ff3a00720c */ /* 0x000fe40003f44120 */
[----:B------:R-:W-:Y:S02]  /*1190*/  FSEL R32, R34, -INF , !P4 ;  /* 0xff80000022207808 */ /* 0x000fe40006000000 */
[----:B------:R-:W-:-:S02]  /*11a0*/  FMNMX R59, R36, R21, !PT ;  /* 0x00000015243b7209 */ /* 0x000fc40007800000 */
[----:B------:R-:W-:Y:S02]  /*11b0*/  FSEL R34, R37, -INF , !P2 ;  /* 0xff80000025227808 */ /* 0x000fe40005000000 */
[----:B------:R-:W-:Y:S02]  /*11c0*/  FMNMX R59, R32, R59, !PT ;  /* 0x0000003b203b7209 */ /* 0x000fe40007800000 */
[C---:B------:R-:W-:Y:S02]  /*11d0*/  ISETP.GT.U32.AND P4, PT, R56.reuse, R7, PT ;  /* 0x000000073800720c */ /* 0x040fe40003f84070 */
[----:B------:R-:W-:Y:S02]  /*11e0*/  ISETP.GT.U32.AND P2, PT, R56, R8, PT ;  /* 0x000000083800720c */ /* 0x000fe40003f44070 */
[----:B------:R-:W-:Y:S01]  /*11f0*/  FMNMX R56, R34, R59, !PT ;  /* 0x0000003b22387209 */ /* 0x000fe20007800000 */
[----:B------:R-:W-:Y:S01]  /*1200*/  FMUL R37, R38, UR12 ;  /* 0x0000000c26257c20 */ /* 0x000fe20008400000 */
[----:B------:R-:W-:-:S03]  /*1210*/  FMUL R38, R39, UR12 ;  /* 0x0000000c27267c20 */ /* 0x000fc60008400000 */
[----:B------:R-:W0:Y:S01]  /*1220*/  SHFL.BFLY PT, R39, R56, 0x2, 0x1f ;  /* 0x0c401f0038277f89 */ /* 0x000e2200000e0000 */
[----:B------:R-:W-:Y:S02]  /*1230*/  FSEL R37, R37, -INF , !P6 ;  /* 0xff80000025257808 */ /* 0x000fe40007000000 */
[----:B------:R-:W-:Y:S01]  /*1240*/  ISETP.GT.U32.AND P6, PT, R33, R6, PT ;  /* 0x000000062100720c */ /* 0x000fe20003fc4070 */
[----:B------:R-:W-:Y:S01]  /*1250*/  FMUL R24, R24, UR12 ;  /* 0x0000000c18187c20 */ /* 0x000fe20008400000 */
[----:B------:R-:W-:Y:S02]  /*1260*/  FMUL R25, R25, UR12 ;  /* 0x0000000c19197c20 */ /* 0x000fe40008400000 */
[----:B------:R-:W-:Y:S01]  /*1270*/  ISETP.GT.U32.AND.EX P6, PT, R58, RZ, PT, P6 ;  /* 0x000000ff3a00720c */ /* 0x000fe20003fc4160 */
[----:B------:R-:W-:Y:S01]  /*1280*/  FMUL R28, R28, UR12 ;  /* 0x0000000c1c1c7c20 */ /* 0x000fe20008400000 */
[----:B------:R-:W-:Y:S02]  /*1290*/  ISETP.GE.U32.AND.EX P0, PT, R60, RZ, PT, P0 ;  /* 0x000000ff3c00720c */ /* 0x000fe40003f06100 */
[----:B------:R-:W-:-:S02]  /*12a0*/  FSEL R38, R38, -INF , !P6 ;  /* 0xff80000026267808 */ /* 0x000fc40007000000 */
[----:B------:R-:W-:Y:S02]  /*12b0*/  ISETP.GT.U32.AND P6, PT, R33, R7, PT ;  /* 0x000000072100720c */ /* 0x000fe40003fc4070 */
[----:B------:R-:W-:Y:S02]  /*12c0*/  FSEL R24, R24, -INF , !P3 ;  /* 0xff80000018187808 */ /* 0x000fe40005800000 */
[----:B------:R-:W-:Y:S02]  /*12d0*/  FMNMX R60, R35, R22, !PT ;  /* 0x00000016233c7209 */ /* 0x000fe40007800000 */
[----:B------:R-:W-:Y:S02]  /*12e0*/  ISETP.GT.U32.AND.EX P4, PT, R57, RZ, PT, P4 ;  /* 0x000000ff3900720c */ /* 0x000fe40003f84140 */
[----:B------:R-:W-:Y:S02]  /*12f0*/  FSEL R25, R25, -INF , !P5 ;  /* 0xff80000019197808 */ /* 0x000fe40006800000 */
[----:B0-----:R-:W-:Y:S01]  /*1300*/  FMNMX R59, R56, R39, !PT ;  /* 0x00000027383b7209 */ /* 0x001fe20007800000 */
[----:B------:R-:W-:Y:S01]  /*1310*/  FMUL R39, R29, UR12 ;  /* 0x0000000c1d277c20 */ /* 0x000fe20008400000 */
[----:B------:R-:W-:-:S02]  /*1320*/  ISETP.GT.U32.AND P3, PT, R33, R8, PT ;  /* 0x000000082100720c */ /* 0x000fc40003f64070 */
[----:B------:R-:W-:Y:S02]  /*1330*/  ISETP.GT.U32.AND.EX P6, PT, R58, RZ, PT, P6 ;  /* 0x000000ff3a00720c */ /* 0x000fe40003fc4160 */
[----:B------:R-:W-:Y:S02]  /*1340*/  FMNMX R33, R37, R60, !PT ;  /* 0x0000003c25217209 */ /* 0x000fe40007800000 */
[----:B------:R-:W-:Y:S02]  /*1350*/  FSEL R29, R28, -INF , !P4 ;  /* 0xff8000001c1d7808 */ /* 0x000fe40006000000 */
[----:B------:R-:W-:Y:S02]  /*1360*/  FMNMX R56, R24, R25, !PT ;  /* 0x0000001918387209 */ /* 0x000fe40007800000 */
[----:B------:R-:W-:Y:S02]  /*1370*/  FSEL R28, R39, -INF , !P6 ;  /* 0xff800000271c7808 */ /* 0x000fe40007000000 */
[----:B------:R-:W-:-:S02]  /*1380*/  FMNMX R33, R38, R33, !PT ;  /* 0x0000002126217209 */ /* 0x000fc40007800000 */
[----:B------:R-:W-:-:S03]  /*1390*/  FMNMX R39, R29, R56, !PT ;  /* 0x000000381d277209 */ /* 0x000fc60007800000 */
[----:B------:R-:W0:Y:S01]  /*13a0*/  SHFL.BFLY PT, R60, R33, 0x2, 0x1f ;  /* 0x0c401f00213c7f89 */ /* 0x000e2200000e0000 */
[----:B------:R-:W-:Y:S02]  /*13b0*/  FMNMX R61, R28, R39, !PT ;  /* 0x000000271c3d7209 */ /* 0x000fe40007800000 */
[----:B------:R-:W-:Y:S01]  /*13c0*/  ISETP.GT.U32.AND.EX P3, PT, R58, RZ, PT, P3 ;  /* 0x000000ff3a00720c */ /* 0x000fe20003f64130 */
[----:B------:R-:W1:Y:S04]  /*13d0*/  SHFL.BFLY PT, R56, R59, 0x1, 0x1f ;  /* 0x0c201f003b387f89 */ /* 0x000e6800000e0000 */
[----:B------:R-:W3:Y:S01]  /*13e0*/  SHFL.BFLY PT, R58, R61, 0x2, 0x1f ;  /* 0x0c401f003d3a7f89 */ /* 0x000ee200000e0000 */
[----:B------:R-:W-:Y:S01]  /*13f0*/  ISETP.GT.U32.AND.EX P2, PT, R57, RZ, PT, P2 ;  /* 0x000000ff3900720c */ /* 0x000fe20003f44120 */
[----:B------:R-:W-:Y:S01]  /*1400*/  FMUL R27, R27, UR12 ;  /* 0x0000000c1b1b7c20 */ /* 0x000fe20008400000 */
[----:B------:R-:W-:Y:S01]  /*1410*/  FMUL R30, R30, UR12 ;  /* 0x0000000c1e1e7c20 */ /* 0x000fe20008400000 */
[----:B0-----:R-:W-:-:S02]  /*1420*/  FMNMX R57, R33, R60, !PT ;  /* 0x0000003c21397209 */ /* 0x001fc40007800000 */
[----:B-1----:R-:W-:-:S03]  /*1430*/  FMNMX R33, R59, R56, !PT ;  /* 0x000000383b217209 */ /* 0x002fc60007800000 */
[----:B------:R-:W0:Y:S01]  /*1440*/  SHFL.BFLY PT, R56, R57, 0x1, 0x1f ;  /* 0x0c201f0039387f89 */ /* 0x000e2200000e0000 */
[----:B---3--:R-:W-:Y:S01]  /*1450*/  FMNMX R39, R61, R58, !PT ;  /* 0x0000003a3d277209 */ /* 0x008fe20007800000 */
[----:B------:R-:W-:Y:S01]  /*1460*/  FMUL R58, R26, UR12 ;  /* 0x0000000c1a3a7c20 */ /* 0x000fe20008400000 */
[----:B------:R-:W-:Y:S01]  /*1470*/  FSEL R27, R27, -INF , !P0 ;  /* 0xff8000001b1b7808 */ /* 0x000fe20004000000 */
[----:B------:R-:W-:-:S03]  /*1480*/  FMUL R26, R31, UR12 ;  /* 0x0000000c1f1a7c20 */ /* 0x000fc60008400000 */
[----:B------:R-:W-:Y:S02]  /*1490*/  FSEL R58, R58, -INF , !P1 ;  /* 0xff8000003a3a7808 */ /* 0x000fe40004800000 */
[----:B------:R-:W-:Y:S02]  /*14a0*/  FSEL R30, R30, -INF , !P2 ;  /* 0xff8000001e1e7808 */ /* 0x000fe40005000000 */
[----:B------:R-:W-:Y:S02]  /*14b0*/  FMNMX R31, R58, R27, !PT ;  /* 0x0000001b3a1f7209 */ /* 0x000fe40007800000 */
[----:B------:R-:W-:Y:S02]  /*14c0*/  FMNMX R33, R33, R18, !PT ;  /* 0x0000001221217209 */ /* 0x000fe40007800000 */
[----:B------:R-:W-:Y:S02]  /*14d0*/  FSEL R26, R26, -INF , !P3 ;  /* 0xff8000001a1a7808 */ /* 0x000fe40005800000 */
[----:B------:R-:W-:Y:S01]  /*14e0*/  FMNMX R31, R30, R31, !PT ;  /* 0x0000001f1e1f7209 */ /* 0x000fe20007800000 */
[----:B------:R-:W-:-:S03]  /*14f0*/  FADD R36, R36, -R33 ;  /* 0x8000002124247221 */ /* 0x000fc60000000000 */
[----:B------:R-:W-:Y:S01]  /*1500*/  FMNMX R31, R26, R31, !PT ;  /* 0x0000001f1a1f7209 */ /* 0x000fe20007800000 */
[----:B------:R-:W-:Y:S01]  /*1510*/  FMUL R61, R36, 1.4426950216293334961 ;  /* 0x3fb8aa3b243d7820 */ /* 0x000fe20000400000 */
[----:B------:R-:W-:Y:S01]  /*1520*/  FADD R36, R21, -R33 ;  /* 0x8000002115247221 */ /* 0x000fe20000000000 */
[----:B0-----:R-:W-:Y:S02]  /*1530*/  FMNMX R57, R57, R56, !PT ;  /* 0x0000003839397209 */ /* 0x001fe40007800000 */
[----:B------:R-:W0:Y:S01]  /*1540*/  SHFL.BFLY PT, R60, R31, 0x2, 0x1f ;  /* 0x0c401f001f3c7f89 */ /* 0x000e2200000e0000 */
[----:B------:R-:W-:-:S03]  /*1550*/  FMUL R56, R36, 1.4426950216293334961 ;  /* 0x3fb8aa3b24387820 */ /* 0x000fc60000400000 */
[----:B------:R-:W1:Y:S01]  /*1560*/  SHFL.BFLY PT, R36, R39, 0x1, 0x1f ;  /* 0x0c201f0027247f89 */ /* 0x000e6200000e0000 */
[--C-:B------:R-:W-:Y:S01]  /*1570*/  FADD R59, R32, -R33.reuse ;  /* 0x80000021203b7221 */ /* 0x100fe20000000000 */
[----:B------:R-:W-:Y:S01]  /*1580*/  FMNMX R32, R57, R5, !PT ;  /* 0x0000000539207209 */ /* 0x000fe20007800000 */
[----:B------:R-:W-:Y:S01]  /*1590*/  FADD R57, R34, -R33 ;  /* 0x8000002122397221 */ /* 0x000fe20000000000 */
[----:B------:R3:W-:Y:S01]  /*15a0*/  MUFU.EX2 R21, R61 ;  /* 0x0000003d00157308 */ /* 0x0007e20000000800 */
[----:B------:R-:W-:Y:S01]  /*15b0*/  FMUL R59, R59, 1.4426950216293334961 ;  /* 0x3fb8aa3b3b3b7820 */ /* 0x000fe20000400000 */
[----:B0-----:R-:W-:Y:S02]  /*15c0*/  FMNMX R60, R31, R60, !PT ;  /* 0x0000003c1f3c7209 */ /* 0x001fe40007800000 */
[----:B-1----:R-:W-:-:S03]  /*15d0*/  FMNMX R31, R39, R36, !PT ;  /* 0x00000024271f7209 */ /* 0x002fc60007800000 */
[----:B------:R-:W0:Y:S01]  /*15e0*/  SHFL.BFLY PT, R39, R60, 0x1, 0x1f ;  /* 0x0c201f003c277f89 */ /* 0x000e2200000e0000 */
[----:B---3--:R-:W-:Y:S01]  /*15f0*/  FMUL R61, R57, 1.4426950216293334961 ;  /* 0x3fb8aa3b393d7820 */ /* 0x008fe20000400000 */
[--C-:B------:R-:W-:Y:S01]  /*1600*/  FADD R57, R35, -R32.reuse ;  /* 0x8000002023397221 */ /* 0x100fe20000000000 */
[----:B------:R1:W-:Y:S01]  /*1610*/  MUFU.EX2 R34, R59 ;  /* 0x0000003b00227308 */ /* 0x0003e20000000800 */
[--C-:B------:R-:W-:Y:S01]  /*1620*/  FADD R36, R37, -R32.reuse ;  /* 0x8000002025247221 */ /* 0x100fe20000000000 */
[----:B------:R-:W-:Y:S01]  /*1630*/  FMNMX R37, R31, R16, !PT ;  /* 0x000000101f257209 */ /* 0x000fe20007800000 */
[----:B-1----:R-:W-:Y:S01]  /*1640*/  FMUL R59, R57, 1.4426950216293334961 ;  /* 0x3fb8aa3b393b7820 */ /* 0x002fe20000400000 */
[----:B------:R-:W-:-:S04]  /*1650*/  FADD R57, R22, -R32 ;  /* 0x8000002016397221 */ /* 0x000fc80000000000 */
[----:B------:R-:W-:Y:S01]  /*1660*/  FMUL R57, R57, 1.4426950216293334961 ;  /* 0x3fb8aa3b39397820 */ /* 0x000fe20000400000 */
[----:B------:R-:W1:Y:S01]  /*1670*/  MUFU.EX2 R56, R56 ;  /* 0x0000003800387308 */ /* 0x000e620000000800 */
[--C-:B------:R-:W-:Y:S01]  /*1680*/  FADD R24, R24, -R37.reuse ;  /* 0x8000002518187221 */ /* 0x100fe20000000000 */
[----:B------:R-:W-:Y:S01]  /*1690*/  FMUL R31, R36, 1.4426950216293334961 ;  /* 0x3fb8aa3b241f7820 */ /* 0x000fe20000400000 */
[----:B------:R-:W-:Y:S01]  /*16a0*/  FADD R38, R38, -R32 ;  /* 0x8000002026267221 */ /* 0x000fe20000000000 */
[----:B------:R-:W-:Y:S01]  /*16b0*/  FADD R25, R25, -R37 ;  /* 0x8000002519197221 */ /* 0x000fe20000000000 */
[----:B0-----:R-:W-:-:S03]  /*16c0*/  FMNMX R60, R60, R39, !PT ;  /* 0x000000273c3c7209 */ /* 0x001fc60007800000 */
[----:B------:R0:W-:Y:S01]  /*16d0*/  MUFU.EX2 R22, R59 ;  /* 0x0000003b00167308 */ /* 0x0001e20000000800 */
[----:B------:R-:W-:Y:S01]  /*16e0*/  FMUL R36, R24, 1.4426950216293334961 ;  /* 0x3fb8aa3b18247820 */ /* 0x000fe20000400000 */
[----:B------:R-:W-:Y:S01]  /*16f0*/  FADD R24, R29, -R37 ;  /* 0x800000251d187221 */ /* 0x000fe20000000000 */
[----:B------:R-:W-:-:S05]  /*1700*/  FMNMX R39, R60, R3, !PT ;  /* 0x000000033c277209 */ /* 0x000fca0007800000 */
[----:B------:R-:W3:Y:S01]  /*1710*/  MUFU.EX2 R57, R57 ;  /* 0x0000003900397308 */ /* 0x000ee20000000800 */
[----:B------:R-:W-:Y:S01]  /*1720*/  FMUL R38, R38, 1.4426950216293334961 ;  /* 0x3fb8aa3b26267820 */ /* 0x000fe20000400000 */
[----:B------:R-:W-:Y:S01]  /*1730*/  FMUL R25, R25, 1.4426950216293334961 ;  /* 0x3fb8aa3b19197820 */ /* 0x000fe20000400000 */
[----:B------:R-:W-:Y:S01]  /*1740*/  FADD R28, R28, -R37 ;  /* 0x800000251c1c7221 */ /* 0x000fe20000000000 */
[----:B0-----:R-:W-:-:S04]  /*1750*/  FMUL R59, R24, 1.4426950216293334961 ;  /* 0x3fb8aa3b183b7820 */ /* 0x001fc80000400000 */
[----:B------:R-:W0:Y:S01]  /*1760*/  MUFU.EX2 R35, R61 ;  /* 0x0000003d00237308 */ /* 0x000e220000000800 */
[----:B------:R-:W-:Y:S01]  /*1770*/  FADD R24, R58, -R39 ;  /* 0x800000273a187221 */ /* 0x000fe20000000000 */
[----:B------:R-:W-:-:S06]  /*1780*/  FMUL R28, R28, 1.4426950216293334961 ;  /* 0x3fb8aa3b1c1c7820 */ /* 0x000fcc0000400000 */
[----:B------:R-:W4:Y:S01]  /*1790*/  MUFU.EX2 R31, R31 ;  /* 0x0000001f001f7308 */ /* 0x000f220000000800 */
[----:B------:R-:W-:Y:S01]  /*17a0*/  FMUL R60, R24, 1.4426950216293334961 ;  /* 0x3fb8aa3b183c7820 */ /* 0x000fe20000400000 */
[----:B------:R-:W-:Y:S01]  /*17b0*/  FADD R30, R30, -R39 ;  /* 0x800000271e1e7221 */ /* 0x000fe20000000000 */
[----:B-1----:R-:W-:-:S05]  /*17c0*/  F2FP.F16.F32.PACK_AB R24, R56, R21 ;  /* 0x000000153818723e */ /* 0x002fca00000000ff */
[----:B------:R-:W-:Y:S08]  /*17d0*/  MUFU.EX2 R36, R36 ;  /* 0x0000002400247308 */ /* 0x000ff00000000800 */
[----:B------:R1:W5:Y:S08]  /*17e0*/  MUFU.EX2 R29, R25 ;  /* 0x00000019001d7308 */ /* 0x0003700000000800 */
[----:B------:R-:W5:Y:S01]  /*17f0*/  MUFU.EX2 R38, R38 ;  /* 0x0000002600267308 */ /* 0x000f620000000800 */
[----:B-1----:R-:W-:Y:S01]  /*1800*/  FADD R25, R27, -R39 ;  /* 0x800000271b197221 */ /* 0x002fe20000000000 */
[----:B------:R-:W-:-:S03]  /*1810*/  FADD R27, R21, R56 ;  /* 0x00000038151b7221 */ /* 0x000fc60000000000 */
[----:B------:R-:W-:Y:S01]  /*1820*/  FMUL R21, R25, 1.4426950216293334961 ;  /* 0x3fb8aa3b19157820 */ /* 0x000fe20000400000 */
[----:B---3--:R-:W-:Y:S02]  /*1830*/  F2FP.F16.F32.PACK_AB R25, R57, R22 ;  /* 0x000000163919723e */ /* 0x008fe400000000ff */
[----:B------:R-:W1:Y:S01]  /*1840*/  MUFU.EX2 R59, R59 ;  /* 0x0000003b003b7308 */ /* 0x000e620000000800 */
[----:B--2---:R2:W-:Y:S01]  /*1850*/  STS.U16 [R10+UR15+0x2000], R23 ;  /* 0x002000170a007988 */ /* 0x0045e2000800040f */
[----:B------:R3:W-:Y:S06]  /*1860*/  MEMBAR.ALL.CTA ;  /* 0x0000000000007992 */ /* 0x0007ec0000008000 */
[----:B---3--:R-:W3:Y:S01]  /*1870*/  FENCE.VIEW.ASYNC.S ;  /* 0x00000000000073c6 */ /* 0x008ee20000000000 */
[----:B------:R0:W1:Y:S02]  /*1880*/  MUFU.EX2 R58, R28 ;  /* 0x0000001c003a7308 */ /* 0x0000640000000800 */
[----:B0-----:R-:W-:Y:S01]  /*1890*/  FADD R28, R22, R57 ;  /* 0x00000039161c7221 */ /* 0x001fe20000000000 */
[----:B------:R-:W-:Y:S01]  /*18a0*/  FMUL R22, R30, 1.4426950216293334961 ;  /* 0x3fb8aa3b1e167820 */ /* 0x000fe20000400000 */
[----:B------:R-:W-:Y:S01]  /*18b0*/  FADD R30, R34, R27 ;  /* 0x0000001b221e7221 */ /* 0x000fe20000000000 */
[----:B------:R-:W-:-:S03]  /*18c0*/  FADD R27, R26, -R39 ;  /* 0x800000271a1b7221 */ /* 0x000fc60000000000 */
[----:B------:R-:W-:Y:S01]  /*18d0*/  MUFU.EX2 R60, R60 ;  /* 0x0000003c003c7308 */ /* 0x000fe20000000800 */
[C---:B------:R-:W-:Y:S01]  /*18e0*/  F2FP.F16.F32.PACK_AB R26, R35.reuse, R34 ;  /* 0x00000022231a723e */ /* 0x040fe200000000ff */
[----:B--2---:R-:W-:Y:S01]  /*18f0*/  FADD R23, R35, R30 ;  /* 0x0000001e23177221 */ /* 0x004fe20000000000 */
[----:B------:R-:W-:Y:S01]  /*1900*/  FMUL R35, R27, 1.4426950216293334961 ;  /* 0x3fb8aa3b1b237820 */ /* 0x000fe20000400000 */
[----:B----4-:R-:W-:-:S04]  /*1910*/  FADD R27, R31, R28 ;  /* 0x0000001c1f1b7221 */ /* 0x010fc80000000000 */
[----:B------:R-:W0:Y:S01]  /*1920*/  MUFU.EX2 R21, R21 ;  /* 0x0000001500157308 */ /* 0x000e220000000800 */
[----:B-----5:R-:W-:Y:S01]  /*1930*/  FADD R30, R36, R29 ;  /* 0x0000001d241e7221 */ /* 0x020fe20000000000 */
[----:B------:R-:W-:Y:S01]  /*1940*/  FADD R34, R38, R27 ;  /* 0x0000001b26227221 */ /* 0x000fe20000000000 */
[----:B------:R-:W-:-:S05]  /*1950*/  F2FP.F16.F32.PACK_AB R28, R29, R36 ;  /* 0x000000241d1c723e */ /* 0x000fca00000000ff */
[----:B------:R-:W2:Y:S01]  /*1960*/  MUFU.EX2 R22, R22 ;  /* 0x0000001600167308 */ /* 0x000ea20000000800 */
[----:B-1----:R-:W-:Y:S01]  /*1970*/  FADD R29, R59, R30 ;  /* 0x0000001e3b1d7221 */ /* 0x002fe20000000000 */
[----:B------:R-:W-:Y:S02]  /*1980*/  F2FP.F16.F32.PACK_AB R30, R58, R59 ;  /* 0x0000003b3a1e723e */ /* 0x000fe400000000ff */
[----:B---3--:R-:W1:Y:S04]  /*1990*/  SHFL.BFLY PT, R59, R34, 0x2, 0x1f ;  /* 0x0c401f00223b7f89 */ /* 0x008e6800000e0000 */
[----:B------:R-:W3:Y:S01]  /*19a0*/  MUFU.EX2 R35, R35 ;  /* 0x0000002300237308 */ /* 0x000ee20000000800 */
[----:B------:R-:W-:Y:S01]  /*19b0*/  F2FP.F16.F32.PACK_AB R27, R38, R31 ;  /* 0x0000001f261b723e */ /* 0x000fe200000000ff */
[----:B0-----:R-:W-:Y:S01]  /*19c0*/  FADD R31, R60, R21 ;  /* 0x000000153c1f7221 */ /* 0x001fe20000000000 */
[----:B------:R-:W-:Y:S01]  /*19d0*/  FADD R56, -R33, R18 ;  /* 0x0000001221387221 */ /* 0x000fe20000000100 */
[----:B------:R-:W-:-:S02]  /*19e0*/  FADD R29, R58, R29 ;  /* 0x0000001d3a1d7221 */ /* 0x000fc40000000000 */
[----:B--2---:R-:W-:Y:S01]  /*19f0*/  FADD R36, R22, R31 ;  /* 0x0000001f16247221 */ /* 0x004fe20000000000 */
[----:B------:R-:W-:Y:S01]  /*1a00*/  FADD R16, -R37, R16 ;  /* 0x0000001025107221 */ /* 0x000fe20000000100 */
[----:B------:R-:W-:Y:S01]  /*1a10*/  FMUL R58, R56, 1.4426950216293334961 ;  /* 0x3fb8aa3b383a7820 */ /* 0x000fe20000400000 */
[----:B------:R-:W-:Y:S01]  /*1a20*/  FADD R56, -R32, R5 ;  /* 0x0000000520387221 */ /* 0x000fe20000000100 */
[----:B------:R-:W-:Y:S01]  /*1a30*/  FADD R3, -R39, R3 ;  /* 0x0000000327037221 */ /* 0x000fe20000000100 */
[----:B---3--:R-:W-:Y:S01]  /*1a40*/  FADD R31, R35, R36 ;  /* 0x00000024231f7221 */ /* 0x008fe20000000000 */
[----:B------:R-:W-:Y:S01]  /*1a50*/  FMUL R16, R16, 1.4426950216293334961 ;  /* 0x3fb8aa3b10107820 */ /* 0x000fe20000400000 */
[----:B------:R-:W0:Y:S01]  /*1a60*/  SHFL.BFLY PT, R36, R29, 0x2, 0x1f ;  /* 0x0c401f001d247f89 */ /* 0x000e2200000e0000 */
[----:B------:R-:W-:Y:S01]  /*1a70*/  FMUL R56, R56, 1.4426950216293334961 ;  /* 0x3fb8aa3b38387820 */ /* 0x000fe20000400000 */
[----:B------:R-:W-:Y:S02]  /*1a80*/  FMUL R3, R3, 1.4426950216293334961 ;  /* 0x3fb8aa3b03037820 */ /* 0x000fe40000400000 */
[----:B------:R-:W2:Y:S01]  /*1a90*/  SHFL.BFLY PT, R18, R31, 0x2, 0x1f ;  /* 0x0c401f001f127f89 */ /* 0x000ea200000e0000 */
[----:B-1----:R-:W-:Y:S01]  /*1aa0*/  FADD R59, R34, R59 ;  /* 0x0000003b223b7221 */ /* 0x002fe20000000000 */
[----:B------:R-:W1:Y:S08]  /*1ab0*/  MUFU.EX2 R5, R58 ;  /* 0x0000003a00057308 */ /* 0x000e700000000800 */
[----:B------:R-:W3:Y:S08]  /*1ac0*/  MUFU.EX2 R57, R56 ;  /* 0x0000003800397308 */ /* 0x000ef00000000800 */
[----:B------:R-:W4:Y:S08]  /*1ad0*/  MUFU.EX2 R16, R16 ;  /* 0x0000001000107308 */ /* 0x000f300000000800 */
[----:B------:R-:W5:Y:S01]  /*1ae0*/  MUFU.EX2 R34, R3 ;  /* 0x0000000300227308 */ /* 0x000f620000000800 */
[----:B------:R-:W5:Y:S01]  /*1af0*/  SHFL.BFLY PT, R38, R23, 0x2, 0x1f ;  /* 0x0c401f0017267f89 */ /* 0x000f6200000e0000 */
[-C--:B-1----:R-:W-:Y:S01]  /*1b00*/  FMUL R48, R48, R5.reuse ;  /* 0x0000000530307220 */ /* 0x082fe20000400000 */
[-C--:B------:R-:W-:Y:S01]  /*1b10*/  FMUL R49, R49, R5.reuse ;  /* 0x0000000531317220 */ /* 0x080fe20000400000 */
[-C--:B------:R-:W-:Y:S01]  /*1b20*/  FMUL R52, R52, R5.reuse ;  /* 0x0000000534347220 */ /* 0x080fe20000400000 */
[----:B------:R-:W-:Y:S01]  /*1b30*/  FMUL R53, R53, R5 ;  /* 0x0000000535357220 */ /* 0x000fe20000400000 */
[-C--:B---3--:R-:W-:Y:S01]  /*1b40*/  FMUL R50, R50, R57.reuse ;  /* 0x0000003932327220 */ /* 0x088fe20000400000 */
[-C--:B------:R-:W-:Y:S01]  /*1b50*/  FMUL R51, R51, R57.reuse ;  /* 0x0000003933337220 */ /* 0x080fe20000400000 */
[-C--:B------:R-:W-:Y:S01]  /*1b60*/  FMUL R54, R54, R57.reuse ;  /* 0x0000003936367220 */ /* 0x080fe20000400000 */
[----:B------:R-:W-:Y:S01]  /*1b70*/  FMUL R55, R55, R57 ;  /* 0x0000003937377220 */ /* 0x000fe20000400000 */
[-C--:B----4-:R-:W-:Y:S01]  /*1b80*/  FMUL R40, R40, R16.reuse ;  /* 0x0000001028287220 */ /* 0x090fe20000400000 */
[-C--:B------:R-:W-:Y:S01]  /*1b90*/  FMUL R41, R41, R16.reuse ;  /* 0x0000001029297220 */ /* 0x080fe20000400000 */
[-C--:B------:R-:W-:Y:S01]  /*1ba0*/  FMUL R44, R44, R16.reuse ;  /* 0x000000102c2c7220 */ /* 0x080fe20000400000 */
[----:B------:R-:W-:Y:S01]  /*1bb0*/  FMUL R45, R45, R16 ;  /* 0x000000102d2d7220 */ /* 0x000fe20000400000 */
[----:B0-----:R-:W-:Y:S01]  /*1bc0*/  FADD R36, R29, R36 ;  /* 0x000000241d247221 */ /* 0x001fe20000000000 */
[----:B--2---:R-:W-:Y:S01]  /*1bd0*/  FADD R18, R31, R18 ;  /* 0x000000121f127221 */ /* 0x004fe20000000000 */
[-C--:B-----5:R-:W-:Y:S01]  /*1be0*/  FMUL R42, R42, R34.reuse ;  /* 0x000000222a2a7220 */ /* 0x0a0fe20000400000 */
[-C--:B------:R-:W-:Y:S01]  /*1bf0*/  FMUL R43, R43, R34.reuse ;  /* 0x000000222b2b7220 */ /* 0x080fe20000400000 */
[-C--:B------:R-:W-:Y:S01]  /*1c00*/  FMUL R46, R46, R34.reuse ;  /* 0x000000222e2e7220 */ /* 0x080fe20000400000 */
[----:B------:R-:W-:Y:S01]  /*1c10*/  FMUL R47, R47, R34 ;  /* 0x000000222f2f7220 */ /* 0x000fe20000400000 */
[----:B------:R-:W-:-:S02]  /*1c20*/  F2FP.F16.F32.PACK_AB R29, R21, R60 ;  /* 0x0000003c151d723e */ /* 0x000fc400000000ff */
[----:B------:R-:W-:Y:S01]  /*1c30*/  F2FP.F16.F32.PACK_AB R31, R35, R22 ;  /* 0x00000016231f723e */ /* 0x000fe200000000ff */
[----:B------:R-:W-:Y:S01]  /*1c40*/  BAR.SYNC.DEFER_BLOCKING 0x0 ;  /* 0x0000000000007b1d */ /* 0x000fe20000010000 */
[----:B------:R-:W-:Y:S01]  /*1c50*/  FADD R23, R23, R38 ;  /* 0x0000002617177221 */ /* 0x000fe20000000000 */
[----:B------:R-:W-:-:S04]  /*1c60*/  UIADD3 UR6, UP0, UR6, 0x10, URZ ;  /* 0x0000001006067890 */ /* 0x000fc8000ff1e03f */
[----:B------:R-:W-:-:S06]  /*1c70*/  WARPGROUP.ARRIVE ;  /* 0x00000000000079c5 */ /* 0x000fcc0000000000 */
[----:B------:R-:W-:Y:S03]  /*1c80*/  HGMMA.64x16x16.F32 R48, R24, gdesc[UR20], R48 ;  /* 0x0020001418307df0 */ /* 0x000fe60008700830 */
[----:B------:R-:W-:Y:S01]  /*1c90*/  HGMMA.64x16x16.F32 R40, R28, gdesc[UR20], R40, gsb0 ;  /* 0x002000141c287df0 */ /* 0x000fe20008000828 */
[----:B------:R-:W0:Y:S01]  /*1ca0*/  SHFL.BFLY PT, R22, R23, 0x1, 0x1f ;  /* 0x0c201f0017167f89 */ /* 0x000e2200000e0000 */
[----:B------:R-:W-:-:S03]  /*1cb0*/  UIADD3.X UR7, URZ, UR7, URZ, UP0, !UPT ;  /* 0x000000073f077290 */ /* 0x000fc600087fe43f */
[----:B------:R-:W1:Y:S01]  /*1cc0*/  SHFL.BFLY PT, R3, R36, 0x1, 0x1f ;  /* 0x0c201f0024037f89 */ /* 0x000e6200000e0000 */
[----:B------:R-:W-:-:S03]  /*1cd0*/  UISETP.GE.U32.AND UP0, UPT, UR6, UR26, UPT ;  /* 0x0000001a0600728c */ /* 0x000fc6000bf06070 */
[----:B------:R-:W2:Y:S04]  /*1ce0*/  SHFL.BFLY PT, R38, R59, 0x1, 0x1f ;  /* 0x0c201f003b267f89 */ /* 0x000ea800000e0000 */
[----:B------:R-:W3:Y:S01]  /*1cf0*/  SHFL.BFLY PT, R21, R18, 0x1, 0x1f ;  /* 0x0c201f0012157f89 */ /* 0x000ee200000e0000 */
[----:B------:R-:W-:-:S06]  /*1d00*/  UISETP.GE.U32.AND.EX UP0, UPT, UR7, URZ, UPT, UP0 ;  /* 0x0000003f0700728c */ /* 0x000fcc000bf06100 */
[----:B------:R-:W-:Y:S01]  /*1d10*/  PLOP3.LUT P0, PT, PT, PT, UP0, 0x80, 0x0 ;  /* 0x000000000000781c */ /* 0x000fe20003f0f008 */
[----:B------:R-:W-:Y:S02]  /*1d20*/  ULEA UR5, UR13, UR5, 0x4 ;  /* 0x000000050d057291 */ /* 0x000fe4000f8e203f */
[----:B------:R-:W-:Y:S01]  /*1d30*/  ULEA UR4, UR11, UR4, 0x4 ;  /* 0x000000040b047291 */ /* 0x000fe2000f8e203f */
[----:B0-----:R-:W-:Y:S01]  /*1d40*/  FADD R22, R23, R22 ;  /* 0x0000001617167221 */ /* 0x001fe20000000000 */
[----:B-1----:R-:W-:-:S03]  /*1d50*/  FADD R3, R36, R3 ;  /* 0x0000000324037221 */ /* 0x002fc60000000000 */
[----:B------:R-:W-:Y:S01]  /*1d60*/  FFMA R20, R5, R20, R22 ;  /* 0x0000001405147223 */ /* 0x000fe20000000016 */
[----:B--2---:R-:W-:Y:S01]  /*1d70*/  FADD R38, R59, R38 ;  /* 0x000000263b267221 */ /* 0x004fe20000000000 */
[----:B------:R-:W-:Y:S01]  /*1d80*/  FFMA R17, R16, R17, R3 ;  /* 0x0000001110117223 */ /* 0x000fe20000000003 */
[----:B---3--:R-:W-:Y:S02]  /*1d90*/  FADD R21, R18, R21 ;  /* 0x0000001512157221 */ /* 0x008fe40000000000 */
[----:B------:R-:W-:Y:S01]  /*1da0*/  FFMA R4, R57, R4, R38 ;  /* 0x0000000439047223 */ /* 0x000fe20000000026 */
[----:B------:R-:W-:Y:S01]  /*1db0*/  MOV R3, R39 ;  /* 0x0000002700037202 */ /* 0x000fe20000000f00 */
[----:B------:R-:W-:Y:S02]  /*1dc0*/  WARPGROUP.DEPBAR.LE gsb0, 0x0 ;  /* 0x00008000000079c5 */ /* 0x000fe40000010000 */
[----:B------:R-:W-:Y:S01]  /*1dd0*/  FFMA R19, R34, R19, R21 ;  /* 0x0000001322137223 */ /* 0x000fe20000000015 */
[----:B------:R-:W-:Y:S01]  /*1de0*/  IMAD.MOV.U32 R16, RZ, RZ, R37 ;  /* 0x000000ffff107224 */ /* 0x000fe200078e0025 */
[----:B------:R-:W-:Y:S01]  /*1df0*/  MOV R18, R33 ;  /* 0x0000002100127202 */ /* 0x000fe20000000f00 */
[----:B------:R-:W-:Y:S01]  /*1e00*/  IMAD.MOV.U32 R5, RZ, RZ, R32 ;  /* 0x000000ffff057224 */ /* 0x000fe200078e0020 */
[----:B------:R-:W-:Y:S06]  /*1e10*/  @!P0 BRA `(.L_x_1) ;  /* 0xffffffec00c88947 */ /* 0x000fec000383ffff */
.L_x_0:
[C---:B------:R-:W-:Y:S01]  /*1e20*/  IMAD.SHL.U32 R6, R0.reuse, 0x8, RZ ;  /* 0x0000000800067824 */ /* 0x040fe200078e00ff */
[C---:B------:R-:W-:Y:S01]  /*1e30*/  LOP3.LUT R7, R0.reuse, 0xf, RZ, 0xc0, !PT ;  /* 0x0000000f00077812 */ /* 0x040fe200078ec0ff */
[----:B------:R-:W-:Y:S01]  /*1e40*/  IMAD.SHL.U32 R5, R0, 0x80, RZ ;  /* 0x0000008000057824 */ /* 0x000fe200078e00ff */
[----:B------:R-:W-:Y:S01]  /*1e50*/  FSETP.GT.AND P1, PT, |R17|, 8.50705917302346158658e+37, PT ;  /* 0x7e8000001100780b */ /* 0x000fe20003f24200 */
[----:B------:R-:W-:Y:S01]  /*1e60*/  FMUL R9, R44, 0.25 ;  /* 0x3e8000002c097820 */ /* 0x000fe20000400000 */
[----:B------:R-:W-:Y:S01]  /*1e70*/  LOP3.LUT R6, R6, 0x38, RZ, 0xc0, !PT ;  /* 0x0000003806067812 */ /* 0x000fe200078ec0ff */
[----:B------:R-:W-:Y:S01]  /*1e80*/  FMUL R11, R42, 0.25 ;  /* 0x3e8000002a0b7820 */ /* 0x000fe20000400000 */
[----:B------:R-:W-:Y:S01]  /*1e90*/  LOP3.LUT R14, R5, 0x800, RZ, 0xc0, !PT ;  /* 0x00000800050e7812 */ /* 0x000fe200078ec0ff */
[----:B------:R-:W-:Y:S01]  /*1ea0*/  FMUL R10, R51, 0.25 ;  /* 0x3e800000330a7820 */ /* 0x000fe20000400000 */
[----:B------:R-:W-:Y:S01]  /*1eb0*/  MOV R5, R19 ;  /* 0x0000001300057202 */ /* 0x000fe20000000f00 */
[----:B------:R-:W-:-:S02]  /*1ec0*/  VIADD R8, R6, UR15 ;  /* 0x0000000f06087c36 */ /* 0x000fc40008000000 */
[----:B------:R-:W-:Y:S01]  /*1ed0*/  FMUL R6, R47, 0.25 ;  /* 0x3e8000002f067820 */ /* 0x000fe20000400000 */
[----:B------:R-:W-:Y:S01]  /*1ee0*/  LEA R7, R7, UR15, 0x4 ;  /* 0x0000000f07077c11 */ /* 0x000fe2000f8e20ff */
[----:B------:R-:W-:Y:S01]  /*1ef0*/  BAR.SYNC.DEFER_BLOCKING 0x0 ;  /* 0x0000000000007b1d */ /* 0x000fe20000010000 */
[----:B------:R-:W-:Y:S02]  /*1f00*/  FSETP.GT.AND P4, PT, |R5|, 8.50705917302346158658e+37, PT ;  /* 0x7e8000000500780b */ /* 0x000fe40003f84200 */
[----:B------:R-:W-:Y:S01]  /*1f10*/  LOP3.LUT R3, R0, 0xf0, RZ, 0xc0, !PT ;  /* 0x000000f000037812 */ /* 0x000fe200078ec0ff */
[----:B------:R-:W-:Y:S01]  /*1f20*/  IMAD.IADD R14, R14, 0x1, R7 ;  /* 0x000000010e0e7824 */ /* 0x000fe200078e0207 */
[----:B------:R-:W-:Y:S01]  /*1f30*/  FSEL R47, R6, R47, P4 ;  /* 0x0000002f062f7208 */ /* 0x000fe20002000000 */
[----:B------:R-:W-:Y:S01]  /*1f40*/  FMUL R6, R45, 0.25 ;  /* 0x3e8000002d067820 */ /* 0x000fe20000400000 */
[----:B------:R-:W-:Y:S01]  /*1f50*/  FMUL R7, R46, 0.25 ;  /* 0x3e8000002e077820 */ /* 0x000fe20000400000 */
[----:B------:R-:W-:Y:S01]  /*1f60*/  LEA R3, R3, R8, 0x2 ;  /* 0x0000000803037211 */ /* 0x000fe200078e10ff */
[----:B------:R-:W-:Y:S01]  /*1f70*/  FMUL R8, R43, 0.25 ;  /* 0x3e8000002b087820 */ /* 0x000fe20000400000 */
[----:B------:R-:W-:Y:S01]  /*1f80*/  FSEL R22, R9, R44, P1 ;  /* 0x0000002c09167208 */ /* 0x000fe20000800000 */
        /* <DEDUP_REMOVED lines=8> */
[----:B------:R-:W-:Y:S01]  /*2010*/  IMAD.MOV.U32 R6, RZ, RZ, R20 ;  /* 0x000000ffff067224 */ /* 0x000fe200078e0014 */
[----:B------:R-:W-:Y:S01]  /*2020*/  FSEL R40, R7, R40, P1 ;  /* 0x0000002807287208 */ /* 0x000fe20000800000 */
[----:B------:R-:W-:Y:S01]  /*2030*/  ULDC.64 UR4, c[0x0][0x270] ;  /* 0x00009c0000047ab9 */ /* 0x000fe20000000a00 */
[----:B------:R-:W-:Y:S01]  /*2040*/  FSETP.GT.AND P0, PT, |R4|, 8.50705917302346158658e+37, PT ;  /* 0x7e8000000400780b */ /* 0x000fe20003f04200 */
[C---:B------:R-:W-:Y:S01]  /*2050*/  FMUL R7, R6.reuse, 8388608 ;  /* 0x4b00000006077820 */ /* 0x040fe20000400000 */
[----:B------:R-:W-:Y:S01]  /*2060*/  FSETP.GEU.AND P2, PT, R6, 1.175494350822287508e-38, PT ;  /* 0x008000000600780b */ /* 0x000fe20003f4e000 */
[----:B------:R-:W-:Y:S01]  /*2070*/  UIMAD UR4, UR14, UR4, URZ ;  /* 0x000000040e0472a4 */ /* 0x000fe2000f8e023f */
[----:B------:R-:W-:Y:S01]  /*2080*/  FSEL R23, R8, R55, P0 ;  /* 0x0000003708177208 */ /* 0x000fe20000000000 */
[----:B------:R-:W-:Y:S01]  /*2090*/  FMUL R8, R53, 0.25 ;  /* 0x3e80000035087820 */ /* 0x000fe20000400000 */
[----:B------:R-:W-:-:S02]  /*20a0*/  FSEL R16, R7, R6, !P2 ;  /* 0x0000000607107208 */ /* 0x000fc40005000000 */
[----:B------:R-:W-:Y:S01]  /*20b0*/  FSEL R24, R9, R54, P0 ;  /* 0x0000003609187208 */ /* 0x000fe20000000000 */
[----:B------:R-:W-:Y:S01]  /*20c0*/  FMUL R9, R52, 0.25 ;  /* 0x3e80000034097820 */ /* 0x000fe20000400000 */
[----:B------:R-:W-:Y:S01]  /*20d0*/  FSETP.GT.AND P3, PT, |R6|, 8.50705917302346158658e+37, PT ;  /* 0x7e8000000600780b */ /* 0x000fe20003f64200 */
[----:B------:R-:W-:Y:S01]  /*20e0*/  VIADD R7, R16, 0xc0cafb0d ;  /* 0xc0cafb0d10077836 */ /* 0x000fe20000000000 */
[----:B------:R-:W-:Y:S01]  /*20f0*/  FSEL R42, R11, R42, P4 ;  /* 0x0000002a0b2a7208 */ /* 0x000fe20002000000 */
[----:B------:R-:W-:Y:S01]  /*2100*/  FMUL R11, R50, 0.25 ;  /* 0x3e800000320b7820 */ /* 0x000fe20000400000 */
[----:B------:R-:W-:Y:S01]  /*2110*/  FSEL R25, R8, R53, P3 ;  /* 0x0000003508197208 */ /* 0x000fe20001800000 */
[----:B------:R-:W-:Y:S01]  /*2120*/  FMUL R8, R49, 0.25 ;  /* 0x3e80000031087820 */ /* 0x000fe20000400000 */
[----:B------:R-:W-:Y:S02]  /*2130*/  LOP3.LUT R7, R7, 0xff800000, RZ, 0xc0, !PT ;  /* 0xff80000007077812 */ /* 0x000fe400078ec0ff */
[----:B------:R-:W-:-:S02]  /*2140*/  FSEL R26, R9, R52, P3 ;  /* 0x00000034091a7208 */ /* 0x000fc40001800000 */
[----:B------:R-:W-:Y:S02]  /*2150*/  SHF.R.U32.HI R9, RZ, 0x1, R0 ;  /* 0x00000001ff097819 */ /* 0x000fe40000011600 */
[----:B------:R-:W-:Y:S02]  /*2160*/  FSEL R36, RZ, -23, P2 ;  /* 0xc1b80000ff247808 */ /* 0x000fe40001000000 */
[----:B------:R-:W-:Y:S02]  /*2170*/  I2FP.F32.S32 R13, R7 ;  /* 0x00000007000d7245 */ /* 0x000fe40000201400 */
[----:B------:R-:W-:Y:S02]  /*2180*/  FSEL R51, R10, R51, P0 ;  /* 0x000000330a337208 */ /* 0x000fe40000000000 */
[----:B------:R-:W-:Y:S01]  /*2190*/  FSEL R50, R11, R50, P0 ;  /* 0x000000320b327208 */ /* 0x000fe20000000000 */
[----:B------:R-:W-:Y:S01]  /*21a0*/  FMUL R11, R48, 0.25 ;  /* 0x3e800000300b7820 */ /* 0x000fe20000400000 */
[----:B------:R-:W-:Y:S01]  /*21b0*/  LOP3.LUT R10, R9, 0x4, RZ, 0xc0, !PT ;  /* 0x00000004090a7812 */ /* 0x000fe200078ec0ff */
[----:B------:R-:W-:Y:S01]  /*21c0*/  FFMA.FTZ R36, R13, 1.1920928955078125e-07, R36 ;  /* 0x340000000d247823 */ /* 0x000fe20000010024 */
[----:B------:R-:W-:Y:S01]  /*21d0*/  FSEL R9, R8, R49, P3 ;  /* 0x0000003108097208 */ /* 0x000fe20001800000 */
[C---:B------:R-:W-:Y:S01]  /*21e0*/  FMUL R13, R4.reuse, 8388608 ;  /* 0x4b000000040d7820 */ /* 0x040fe20000400000 */
[C---:B------:R-:W-:Y:S01]  /*21f0*/  FMUL R8, R17.reuse, 8388608 ;  /* 0x4b00000011087820 */ /* 0x040fe20000400000 */
[----:B------:R-:W-:Y:S01]  /*2200*/  FSETP.GEU.AND P5, PT, R4, 1.175494350822287508e-38, PT ;  /* 0x008000000400780b */ /* 0x000fe20003fae000 */
[----:B------:R-:W-:Y:S01]  /*2210*/  IMAD.IADD R3, R10, 0x1, R3 ;  /* 0x000000010a037824 */ /* 0x000fe200078e0203 */
[----:B------:R-:W-:Y:S01]  /*2220*/  FSETP.GEU.AND P6, PT, R17, 1.175494350822287508e-38, PT ;  /* 0x008000001100780b */ /* 0x000fe20003fce000 */
[----:B------:R-:W-:Y:S01]  /*2230*/  FMUL R10, R5, 8388608 ;  /* 0x4b000000050a7820 */ /* 0x000fe20000400000 */
[----:B------:R-:W-:-:S02]  /*2240*/  FSEL R11, R11, R48, P3 ;  /* 0x000000300b0b7208 */ /* 0x000fc40001800000 */
[----:B------:R-:W-:Y:S02]  /*2250*/  LOP3.LUT R15, R0, 0xe0, RZ, 0xc0, !PT ;  /* 0x000000e0000f7812 */ /* 0x000fe400078ec0ff */
[----:B------:R-:W-:Y:S02]  /*2260*/  FSEL R18, R13, R4, !P5 ;  /* 0x000000040d127208 */ /* 0x000fe40006800000 */
[----:B------:R-:W-:Y:S02]  /*2270*/  FSEL R38, RZ, -23, P5 ;  /* 0xc1b80000ff267808 */ /* 0x000fe40002800000 */
[----:B------:R-:W-:Y:S01]  /*2280*/  FSEL R19, R8, R17, !P6 ;  /* 0x0000001108137208 */ /* 0x000fe20007000000 */
[----:B------:R-:W-:Y:S01]  /*2290*/  VIADD R13, R18, 0xc0cafb0d ;  /* 0xc0cafb0d120d7836 */ /* 0x000fe20000000000 */
[----:B------:R-:W-:Y:S02]  /*22a0*/  FSEL R48, RZ, -23, P6 ;  /* 0xc1b80000ff307808 */ /* 0x000fe40003000000 */
[----:B------:R-:W-:-:S02]  /*22b0*/  FSETP.GEU.AND P5, PT, R5, 1.175494350822287508e-38, PT ;  /* 0x008000000500780b */ /* 0x000fc40003fae000 */
[C---:B------:R-:W-:Y:S01]  /*22c0*/  FSETP.GEU.AND P6, PT, |R17|.reuse, 1.175494350822287508e-38, PT ;  /* 0x008000001100780b */ /* 0x040fe20003fce200 */
[----:B------:R-:W-:Y:S01]  /*22d0*/  @P1 FMUL R17, R17, 0.25 ;  /* 0x3e80000011111820 */ /* 0x000fe20000400000 */
[C---:B------:R-:W-:Y:S01]  /*22e0*/  FSETP.GEU.AND P1, PT, |R6|.reuse, 1.175494350822287508e-38, PT ;  /* 0x008000000600780b */ /* 0x040fe20003f2e200 */
[----:B------:R-:W-:Y:S01]  /*22f0*/  @P3 FMUL R6, R6, 0.25 ;  /* 0x3e80000006063820 */ /* 0x000fe20000400000 */
[----:B------:R-:W-:Y:S02]  /*2300*/  LEA R14, R15, R14, 0x3 ;  /* 0x0000000e0f0e7211 */ /* 0x000fe400078e18ff */
[C---:B------:R-:W-:Y:S02]  /*2310*/  FSETP.GEU.AND P2, PT, |R5|.reuse, 1.175494350822287508e-38, PT ;  /* 0x008000000500780b */ /* 0x040fe40003f4e200 */
[----:B------:R-:W-:Y:S01]  /*2320*/  FSEL R15, R10, R5, !P5 ;  /* 0x000000050a0f7208 */ /* 0x000fe20006800000 */
[----:B------:R-:W-:Y:S01]  /*2330*/  @P4 FMUL R5, R5, 0.25 ;  /* 0x3e80000005054820 */ /* 0x000fe20000400000 */
[C---:B------:R-:W-:Y:S01]  /*2340*/  FSETP.GEU.AND P4, PT, |R4|.reuse, 1.175494350822287508e-38, PT ;  /* 0x008000000400780b */ /* 0x040fe20003f8e200 */
[----:B------:R-:W-:Y:S01]  /*2350*/  @P0 FMUL R4, R4, 0.25 ;  /* 0x3e80000004040820 */ /* 0x000fe20000400000 */
[----:B------:R-:W-:Y:S01]  /*2360*/  LOP3.LUT R13, R13, 0xff800000, RZ, 0xc0, !PT ;  /* 0xff8000000d0d7812 */ /* 0x000fe200078ec0ff */
[----:B------:R-:W-:-:S02]  /*2370*/  VIADD R8, R15, 0xc0cafb0d ;  /* 0xc0cafb0d0f087836 */ /* 0x000fc40000000000 */
[----:B------:R-:W-:Y:S01]  /*2380*/  @!P6 FMUL R17, R17, 16777216 ;  /* 0x4b8000001111e820 */ /* 0x000fe20000400000 */
[----:B------:R-:W-:Y:S01]  /*2390*/  @!P1 FMUL R6, R6, 16777216 ;  /* 0x4b80000006069820 */ /* 0x000fe20000400000 */
[----:B------:R-:W-:Y:S01]  /*23a0*/  I2FP.F32.S32 R27, R13 ;  /* 0x0000000d001b7245 */ /* 0x000fe20000201400 */
[----:B------:R-:W-:Y:S01]  /*23b0*/  @!P1 FMUL R9, R9, 16777216 ;  /* 0x4b80000009099820 */ /* 0x000fe20000400000 */
[----:B------:R-:W-:Y:S01]  /*23c0*/  LOP3.LUT R8, R8, 0xff800000, RZ, 0xc0, !PT ;  /* 0xff80000008087812 */ /* 0x000fe200078ec0ff */
[----:B------:R-:W-:Y:S01]  /*23d0*/  @!P2 FMUL R5, R5, 16777216 ;  /* 0x4b8000000505a820 */ /* 0x000fe20000400000 */
[----:B------:R-:W-:Y:S01]  /*23e0*/  FSEL R49, RZ, -23, P5 ;  /* 0xc1b80000ff317808 */ /* 0x000fe20002800000 */
[----:B------:R-:W0:Y:S01]  /*23f0*/  MUFU.RCP R6, R6 ;  /* 0x0000000600067308 */ /* 0x000e220000001000 */
[----:B------:R-:W-:Y:S01]  /*2400*/  FFMA.FTZ R38, R27, 1.1920928955078125e-07, R38 ;  /* 0x340000001b267823 */ /* 0x000fe20000010026 */
[----:B------:R-:W-:Y:S01]  /*2410*/  @!P4 FMUL R4, R4, 16777216 ;  /* 0x4b8000000404c820 */ /* 0x000fe20000400000 */
[----:B------:R-:W-:Y:S01]  /*2420*/  I2FP.F32.S32 R12, R8 ;  /* 0x00000008000c7245 */ /* 0x000fe20000201400 */
[----:B------:R-:W-:Y:S01]  /*2430*/  @!P1 FMUL R11, R11, 16777216 ;  /* 0x4b8000000b0b9820 */ /* 0x000fe20000400000 */
[----:B------:R-:W-:Y:S01]  /*2440*/  IADD3 R10, R19, -0x3f3504f3, RZ ;  /* 0xc0cafb0d130a7810 */ /* 0x000fe20007ffe0ff */
[----:B------:R-:W-:Y:S01]  /*2450*/  @!P2 FMUL R47, R47, 16777216 ;  /* 0x4b8000002f2fa820 */ /* 0x000fe20000400000 */
[----:B------:R-:W-:Y:S01]  /*2460*/  @!P2 FMUL R46, R46, 16777216 ;  /* 0x4b8000002e2ea820 */ /* 0x000fe20000400000 */
[----:B------:R-:W1:Y:S01]  /*2470*/  MUFU.RCP R5, R5 ;  /* 0x0000000500057308 */ /* 0x000e620000001000 */
[----:B------:R-:W-:Y:S01]  /*2480*/  FFMA.FTZ R49, R12, 1.1920928955078125e-07, R49 ;  /* 0x340000000c317823 */ /* 0x000fe20000010031 */
[----:B------:R-:W-:Y:S01]  /*2490*/  @!P2 FMUL R43, R43, 16777216 ;  /* 0x4b8000002b2ba820 */ /* 0x000fe20000400000 */
[----:B------:R-:W-:Y:S01]  /*24a0*/  @!P2 FMUL R42, R42, 16777216 ;  /* 0x4b8000002a2aa820 */ /* 0x000fe20000400000 */
[----:B------:R-:W-:Y:S01]  /*24b0*/  LOP3.LUT R10, R10, 0xff800000, RZ, 0xc0, !PT ;  /* 0xff8000000a0a7812 */ /* 0x000fe200078ec0ff */
[----:B------:R-:W-:Y:S01]  /*24c0*/  @!P4 FMUL R23, R23, 16777216 ;  /* 0x4b8000001717c820 */ /* 0x000fe20000400000 */
[----:B------:R-:W-:Y:S01]  /*24d0*/  @!P4 FMUL R24, R24, 16777216 ;  /* 0x4b8000001818c820 */ /* 0x000fe20000400000 */
[----:B------:R-:W-:Y:S01]  /*24e0*/  @!P4 FMUL R51, R51, 16777216 ;  /* 0x4b8000003333c820 */ /* 0x000fe20000400000 */
[----:B------:R-:W2:Y:S01]  /*24f0*/  MUFU.RCP R4, R4 ;  /* 0x0000000400047308 */ /* 0x000ea20000001000 */
[----:B------:R-:W-:Y:S01]  /*2500*/  @!P4 FMUL R50, R50, 16777216 ;  /* 0x4b8000003232c820 */ /* 0x000fe20000400000 */
[C---:B0-----:R-:W-:Y:S01]  /*2510*/  FMUL R9, R6.reuse, R9 ;  /* 0x0000000906097220 */ /* 0x041fe20000400000 */
[----:B------:R-:W-:Y:S01]  /*2520*/  FMUL R12, R6, R11 ;  /* 0x0000000b060c7220 */ /* 0x000fe20000400000 */
[----:B------:R-:W-:Y:S01]  /*2530*/  @!P6 FMUL R21, R21, 16777216 ;  /* 0x4b8000001515e820 */ /* 0x000fe20000400000 */
[----:B------:R-:W-:Y:S01]  /*2540*/  @!P6 FMUL R22, R22, 16777216 ;  /* 0x4b8000001616e820 */ /* 0x000fe20000400000 */
[----:B------:R-:W-:Y:S01]  /*2550*/  @!P6 FMUL R41, R41, 16777216 ;  /* 0x4b8000002929e820 */ /* 0x000fe20000400000 */
[----:B------:R-:W-:Y:S01]  /*2560*/  @!P6 FMUL R40, R40, 16777216 ;  /* 0x4b8000002828e820 */ /* 0x000fe20000400000 */
[----:B------:R0:W3:Y:S01]  /*2570*/  MUFU.RCP R27, R17 ;  /* 0x00000011001b7308 */ /* 0x0000e20000001000 */
[C---:B-1----:R-:W-:Y:S01]  /*2580*/  FMUL R20, R5.reuse, R46 ;  /* 0x0000002e05147220 */ /* 0x042fe20000400000 */
[C---:B------:R-:W-:Y:S01]  /*2590*/  FMUL R43, R5.reuse, R43 ;  /* 0x0000002b052b7220 */ /* 0x040fe20000400000 */
[----:B------:R-:W-:Y:S01]  /*25a0*/  FMUL R42, R5, R42 ;  /* 0x0000002a052a7220 */ /* 0x000fe20000400000 */
[----:B------:R-:W-:Y:S01]  /*25b0*/  I2FP.F32.S32 R29, R10 ;  /* 0x0000000a001d7245 */ /* 0x000fe20000201400 */
[----:B------:R-:W-:Y:S01]  /*25c0*/  IMAD.IADD R13, R18, 0x1, -R13 ;  /* 0x00000001120d7824 */ /* 0x000fe200078e0a0d */
[----:B------:R-:W-:Y:S01]  /*25d0*/  IADD3 R28, R15, -R8, RZ ;  /* 0x800000080f1c7210 */ /* 0x000fe20007ffe0ff */
[----:B------:R-:W-:Y:S01]  /*25e0*/  @!P1 FMUL R25, R25, 16777216 ;  /* 0x4b80000019199820 */ /* 0x000fe20000400000 */
[----:B------:R-:W-:Y:S01]  /*25f0*/  @!P1 FMUL R26, R26, 16777216 ;  /* 0x4b8000001a1a9820 */ /* 0x000fe20000400000 */
[----:B0-----:R-:W-:Y:S01]  /*2600*/  FMUL R17, R5, R47 ;  /* 0x0000002f05117220 */ /* 0x001fe20000400000 */
[C---:B--2---:R-:W-:Y:S01]  /*2610*/  FMUL R23, R4.reuse, R23 ;  /* 0x0000001704177220 */ /* 0x044fe20000400000 */
[C---:B------:R-:W-:Y:S01]  /*2620*/  FMUL R24, R4.reuse, R24 ;  /* 0x0000001804187220 */ /* 0x040fe20000400000 */
[C---:B------:R-:W-:Y:S01]  /*2630*/  FMUL R5, R4.reuse, R51 ;  /* 0x0000003304057220 */ /* 0x040fe20000400000 */
[----:B------:R-:W-:Y:S01]  /*2640*/  FMUL R50, R4, R50 ;  /* 0x0000003204327220 */ /* 0x000fe20000400000 */
[----:B------:R-:W-:Y:S01]  /*2650*/  F2FP.F16.F32.PACK_AB R4, R9, R12 ;  /* 0x0000000c0904723e */ /* 0x000fe200000000ff */
[----:B------:R-:W-:Y:S01]  /*2660*/  FFMA.FTZ R48, R29, 1.1920928955078125e-07, R48 ;  /* 0x340000001d307823 */ /* 0x000fe20000010030 */
[----:B------:R-:W-:Y:S01]  /*2670*/  IADD3 R9, R16, -R7, RZ ;  /* 0x8000000710097210 */ /* 0x000fe20007ffe0ff */
[C---:B---3--:R-:W-:Y:S01]  /*2680*/  FMUL R21, R27.reuse, R21 ;  /* 0x000000151b157220 */ /* 0x048fe20000400000 */
[C---:B------:R-:W-:Y:S01]  /*2690*/  FMUL R22, R27.reuse, R22 ;  /* 0x000000161b167220 */ /* 0x040fe20000400000 */
[C---:B------:R-:W-:Y:S01]  /*26a0*/  FMUL R41, R27.reuse, R41 ;  /* 0x000000291b297220 */ /* 0x040fe20000400000 */
[----:B------:R-:W-:Y:S01]  /*26b0*/  FMUL R40, R27, R40 ;  /* 0x000000281b287220 */ /* 0x000fe20000400000 */
[----:B------:R-:W-:Y:S01]  /*26c0*/  IMAD.IADD R27, R19, 0x1, -R10 ;  /* 0x00000001131b7824 */ /* 0x000fe200078e0a0a */
[----:B------:R-:W-:Y:S01]  /*26d0*/  MOV R29, 0x3dc6b27f ;  /* 0x3dc6b27f001d7802 */ /* 0x000fe20000000f00 */
[----:B------:R-:W-:Y:S01]  /*26e0*/  FADD R9, R9, -1 ;  /* 0xbf80000009097421 */ /* 0x000fe20000000000 */
[----:B------:R-:W-:Y:S01]  /*26f0*/  FADD R10, R13, -1 ;  /* 0xbf8000000d0a7421 */ /* 0x000fe20000000000 */
[----:B------:R-:W-:Y:S01]  /*2700*/  FADD R8, R27, -1 ;  /* 0xbf8000001b087421 */ /* 0x000fe20000000000 */
[----:B------:R-:W-:Y:S01]  /*2710*/  FMUL R25, R6, R25 ;  /* 0x0000001906197220 */ /* 0x000fe20000400000 */
[CC--:B------:R-:W-:Y:S01]  /*2720*/  FFMA.FTZ R12, R9.reuse, R29.reuse, -0.16845393180847167969 ;  /* 0xbe2c7f30090c7423 */ /* 0x0c0fe2000001001d */
[-C--:B------:R-:W-:Y:S01]  /*2730*/  FFMA.FTZ R11, R10, R29.reuse, -0.16845393180847167969 ;  /* 0xbe2c7f300a0b7423 */ /* 0x080fe2000001001d */
[----:B------:R-:W-:Y:S01]  /*2740*/  FFMA.FTZ R13, R8, R29, -0.16845393180847167969 ;  /* 0xbe2c7f30080d7423 */ /* 0x000fe2000001001d */
[----:B------:R-:W-:Y:S01]  /*2750*/  FMUL R26, R6, R26 ;  /* 0x0000001a061a7220 */ /* 0x000fe20000400000 */
[----:B------:R-:W-:Y:S01]  /*2760*/  FFMA.FTZ R12, R9, R12, 0.1716887056827545166 ;  /* 0x3e2fcf2a090c7423 */ /* 0x000fe2000001000c */
[----:B------:R-:W-:Y:S01]  /*2770*/  FFMA.FTZ R11, R10, R11, 0.1716887056827545166 ;  /* 0x3e2fcf2a0a0b7423 */ /* 0x000fe2000001000b */
[----:B------:R-:W-:Y:S01]  /*2780*/  FFMA.FTZ R13, R8, R13, 0.1716887056827545166 ;  /* 0x3e2fcf2a080d7423 */ /* 0x000fe2000001000d */
[----:B------:R-:W-:Y:S01]  /*2790*/  F2FP.F16.F32.PACK_AB R5, R5, R50 ;  /* 0x000000320505723e */ /* 0x000fe200000000ff */
[----:B------:R-:W-:Y:S01]  /*27a0*/  FFMA.FTZ R12, R9, R12, -0.17900948226451873779 ;  /* 0xbe374e43090c7423 */ /* 0x000fe2000001000c */
[----:B------:R-:W-:Y:S01]  /*27b0*/  FFMA.FTZ R11, R10, R11, -0.17900948226451873779 ;  /* 0xbe374e430a0b7423 */ /* 0x000fe2000001000b */
[----:B------:R-:W-:Y:S01]  /*27c0*/  FFMA.FTZ R13, R8, R13, -0.17900948226451873779 ;  /* 0xbe374e43080d7423 */ /* 0x000fe2000001000d */
[----:B------:R-:W-:Y:S01]  /*27d0*/  F2FP.F16.F32.PACK_AB R6, R41, R40 ;  /* 0x000000282906723e */ /* 0x000fe200000000ff */
[----:B------:R-:W-:Y:S01]  /*27e0*/  FFMA.FTZ R12, R9, R12, 0.20512372255325317383 ;  /* 0x3e520bf4090c7423 */ /* 0x000fe2000001000c */
[----:B------:R-:W-:Y:S01]  /*27f0*/  FFMA.FTZ R11, R10, R11, 0.20512372255325317383 ;  /* 0x3e520bf40a0b7423 */ /* 0x000fe2000001000b */
[----:B------:R-:W-:Y:S01]  /*2800*/  FFMA.FTZ R13, R8, R13, 0.20512372255325317383 ;  /* 0x3e520bf4080d7423 */ /* 0x000fe2000001000d */
[----:B------:R-:W-:Y:S01]  /*2810*/  F2FP.F16.F32.PACK_AB R7, R43, R42 ;  /* 0x0000002a2b07723e */ /* 0x000fe200000000ff */
[C---:B------:R-:W-:Y:S01]  /*2820*/  FFMA.FTZ R12, R9.reuse, R12, -0.24046532809734344482 ;  /* 0xbe763c8b090c7423 */ /* 0x040fe2000001000c */
[----:B------:R-:W-:Y:S01]  /*2830*/  FFMA.FTZ R11, R10, R11, -0.24046532809734344482 ;  /* 0xbe763c8b0a0b7423 */ /* 0x000fe2000001000b */
[----:B------:R-:W-:Y:S01]  /*2840*/  FFMA.FTZ R13, R8, R13, -0.24046532809734344482 ;  /* 0xbe763c8b080d7423 */ /* 0x000fe2000001000d */
[----:B------:R-:W-:Y:S01]  /*2850*/  FADD R27, R28, -1 ;  /* 0xbf8000001c1b7421 */ /* 0x000fe20000000000 */
[C---:B------:R-:W-:Y:S01]  /*2860*/  FFMA.FTZ R12, R9.reuse, R12, 0.28857114911079406738 ;  /* 0x3e93bf99090c7423 */ /* 0x040fe2000001000c */
[----:B------:R-:W-:Y:S01]  /*2870*/  FFMA.FTZ R11, R10, R11, 0.28857114911079406738 ;  /* 0x3e93bf990a0b7423 */ /* 0x000fe2000001000b */
[----:B------:R-:W-:Y:S01]  /*2880*/  FFMA.FTZ R13, R8, R13, 0.28857114911079406738 ;  /* 0x3e93bf99080d7423 */ /* 0x000fe2000001000d */
[----:B------:R0:W-:Y:S01]  /*2890*/  STSM.16.M88.4 [R14], R4 ;  /* 0x000000040e007844 */ /* 0x0001e20000000200 */
[C---:B------:R-:W-:Y:S01]  /*28a0*/  FFMA.FTZ R12, R9.reuse, R12, -0.36067417263984680176 ;  /* 0xbeb8aa49090c7423 */ /* 0x040fe2000001000c */
[----:B------:R-:W-:Y:S01]  /*28b0*/  FFMA.FTZ R11, R10, R11, -0.36067417263984680176 ;  /* 0xbeb8aa490a0b7423 */ /* 0x000fe2000001000b */
[----:B------:R-:W-:Y:S01]  /*28c0*/  FFMA.FTZ R13, R8, R13, -0.36067417263984680176 ;  /* 0xbeb8aa49080d7423 */ /* 0x000fe2000001000d */
[----:B------:R-:W-:Y:S01]  /*28d0*/  LOP3.LUT R40, R0, 0xff, RZ, 0xc0, !PT ;  /* 0x000000ff00287812 */ /* 0x000fe200078ec0ff */
[----:B------:R-:W-:Y:S01]  /*28e0*/  FFMA.FTZ R12, R9, R12, 0.48089820146560668945 ;  /* 0x3ef6384a090c7423 */ /* 0x000fe2000001000c */
[----:B------:R-:W-:Y:S01]  /*28f0*/  FFMA.FTZ R11, R10, R11, 0.48089820146560668945 ;  /* 0x3ef6384a0a0b7423 */ /* 0x000fe2000001000b */
[----:B------:R-:W-:Y:S01]  /*2900*/  FFMA.FTZ R13, R8, R13, 0.48089820146560668945 ;  /* 0x3ef6384a080d7423 */ /* 0x000fe2000001000d */
[----:B------:R-:W-:Y:S01]  /*2910*/  FFMA.FTZ R28, R27, R29, -0.16845393180847167969 ;  /* 0xbe2c7f301b1c7423 */ /* 0x000fe2000001001d */
[C---:B------:R-:W-:Y:S01]  /*2920*/  FFMA.FTZ R12, R9.reuse, R12, -0.72134751081466674805 ;  /* 0xbf38aa3b090c7423 */ /* 0x040fe2000001000c */
[----:B------:R-:W-:Y:S01]  /*2930*/  FFMA.FTZ R11, R10, R11, -0.72134751081466674805 ;  /* 0xbf38aa3b0a0b7423 */ /* 0x000fe2000001000b */
[----:B------:R-:W-:Y:S01]  /*2940*/  FFMA.FTZ R13, R8, R13, -0.72134751081466674805 ;  /* 0xbf38aa3b080d7423 */ /* 0x000fe2000001000d */
[----:B------:R-:W-:Y:S01]  /*2950*/  LEA R40, R40, UR15, 0x4 ;  /* 0x0000000f28287c11 */ /* 0x000fe2000f8e20ff */
[C---:B------:R-:W-:Y:S01]  /*2960*/  FMUL R12, R9.reuse, R12 ;  /* 0x0000000c090c7220 */ /* 0x040fe20000400000 */
[----:B------:R-:W-:Y:S01]  /*2970*/  FMUL R11, R10, R11 ;  /* 0x0000000b0a0b7220 */ /* 0x000fe20000400000 */
[----:B------:R-:W-:Y:S01]  /*2980*/  FMUL R13, R8, R13 ;  /* 0x0000000d080d7220 */ /* 0x000fe20000400000 */
[----:B------:R-:W-:Y:S01]  /*2990*/  ISETP.GE.U32.AND P0, PT, R16, 0x7f800000, PT ;  /* 0x7f8000001000780c */ /* 0x000fe20003f06070 */
[C---:B------:R-:W-:Y:S01]  /*29a0*/  FMUL R12, R9.reuse, R12 ;  /* 0x0000000c090c7220 */ /* 0x040fe20000400000 */
[----:B------:R-:W-:Y:S01]  /*29b0*/  FMUL R11, R10, R11 ;  /* 0x0000000b0a0b7220 */ /* 0x000fe20000400000 */
[----:B------:R-:W-:Y:S01]  /*29c0*/  FMUL R13, R8, R13 ;  /* 0x0000000d080d7220 */ /* 0x000fe20000400000 */
[----:B------:R-:W-:Y:S01]  /*29d0*/  ISETP.GE.U32.AND P1, PT, R18, 0x7f800000, PT ;  /* 0x7f8000001200780c */ /* 0x000fe20003f26070 */
[----:B0-----:R-:W-:Y:S01]  /*29e0*/  FFMA.FTZ R5, R9, 1.4426950216293334961, R12 ;  /* 0x3fb8aa3b09057823 */ /* 0x001fe2000001000c */
[----:B------:R-:W-:Y:S01]  /*29f0*/  FFMA.FTZ R7, R10, 1.4426950216293334961, R11 ;  /* 0x3fb8aa3b0a077823 */ /* 0x000fe2000001000b */
[----:B------:R-:W-:Y:S01]  /*2a00*/  FFMA.FTZ R29, R8, 1.4426950216293334961, R13 ;  /* 0x3fb8aa3b081d7823 */ /* 0x000fe2000001000d */
[----:B------:R-:W-:Y:S01]  /*2a10*/  BAR.SYNC.DEFER_BLOCKING 0x0 ;  /* 0x0000000000007b1d */ /* 0x000fe20000010000 */
[----:B------:R-:W-:Y:S01]  /*2a20*/  ISETP.GE.U32.AND P5, PT, R19, 0x7f800000, PT ;  /* 0x7f8000001300780c */ /* 0x000fe20003fa6070 */
[----:B------:R-:W-:Y:S01]  /*2a30*/  FADD R36, R36, R5 ;  /* 0x0000000524247221 */ /* 0x000fe20000000000 */
[----:B------:R-:W-:-:S02]  /*2a40*/  IMAD R6, R2, UR5, RZ ;  /* 0x0000000502067c24 */ /* 0x000fc4000f8e02ff */
[----:B------:R-:W-:Y:S01]  /*2a50*/  FADD R38, R38, R7 ;  /* 0x0000000726267221 */ /* 0x000fe20000000000 */
[----:B------:R-:W-:Y:S02]  /*2a60*/  @P0 IMAD.MOV.U32 R5, RZ, RZ, 0x7f800000 ;  /* 0x7f800000ff050424 */ /* 0x000fe400078e00ff */
[----:B------:R-:W0:Y:S01]  /*2a70*/  LDC.64 R12, c[0x0][0x228] ;  /* 0x00008a00ff0c7b82 */ /* 0x000e220000000a00 */
[----:B------:R-:W-:Y:S01]  /*2a80*/  USHF.L.U32 UR5, UR4, 0x1, URZ ;  /* 0x0000000104057899 */ /* 0x000fe2000800063f */
[----:B------:R-:W-:Y:S01]  /*2a90*/  FADD R48, R48, R29 ;  /* 0x0000001d30307221 */ /* 0x000fe20000000000 */
[----:B------:R-:W-:Y:S01]  /*2aa0*/  @P0 FFMA.FTZ R36, R16, R5, +INF ;  /* 0x7f80000010240423 */ /* 0x000fe20000010005 */
[----:B------:R-:W-:Y:S01]  /*2ab0*/  @P1 MOV R7, 0x7f800000 ;  /* 0x7f80000000071802 */ /* 0x000fe20000000f00 */
[----:B------:R-:W-:Y:S01]  /*2ac0*/  FFMA.FTZ R28, R27, R28, 0.1716887056827545166 ;  /* 0x3e2fcf2a1b1c7423 */ /* 0x000fe2000001001c */
[----:B------:R-:W-:Y:S01]  /*2ad0*/  SHF.L.U32 R5, R6, 0x1, RZ ;  /* 0x0000000106057819 */ /* 0x000fe200000006ff */
[----:B------:R-:W-:Y:S01]  /*2ae0*/  @P5 IMAD.MOV.U32 R4, RZ, RZ, 0x7f800000 ;  /* 0x7f800000ff045424 */ /* 0x000fe200078e00ff */
[----:B------:R-:W-:Y:S01]  /*2af0*/  FSETP.NEU.AND P3, PT, R16, RZ, PT ;  /* 0x000000ff1000720b */ /* 0x000fe20003f6d000 */
[----:B------:R-:W-:Y:S01]  /*2b00*/  @P1 FFMA.FTZ R38, R18, R7, +INF ;  /* 0x7f80000012261423 */ /* 0x000fe20000010007 */
[----:B------:R-:W-:-:S04]  /*2b10*/  IMAD.HI R16, R6, 0x2, RZ ;  /* 0x0000000206107827 */ /* 0x000fc800078e02ff */
[----:B------:R-:W-:Y:S01]  /*2b20*/  @P5 FFMA.FTZ R48, R19, R4, +INF ;  /* 0x7f80000013305423 */ /* 0x000fe20000010004 */
[----:B------:R-:W-:Y:S01]  /*2b30*/  F2FP.F16.F32.PACK_AB R4, R25, R26 ;  /* 0x0000001a1904723e */ /* 0x000fe200000000ff */
[----:B------:R-:W-:Y:S01]  /*2b40*/  FFMA.FTZ R28, R27, R28, -0.17900948226451873779 ;  /* 0xbe374e431b1c7423 */ /* 0x000fe2000001001c */
[----:B------:R-:W-:Y:S01]  /*2b50*/  F2FP.F16.F32.PACK_AB R6, R21, R22 ;  /* 0x000000161506723e */ /* 0x000fe200000000ff */
[----:B------:R-:W1:Y:S01]  /*2b60*/  LDC R29, c[0x0][0x278] ;  /* 0x00009e00ff1d7b82 */ /* 0x000e620000000800 */
[----:B------:R-:W-:Y:S01]  /*2b70*/  F2FP.F16.F32.PACK_AB R7, R17, R20 ;  /* 0x000000141107723e */ /* 0x000fe200000000ff */
[----:B------:R-:W2:Y:S01]  /*2b80*/  LDS.128 R8, [R40] ;  /* 0x0000000028087984 */ /* 0x000ea20000000c00 */
[----:B------:R-:W-:Y:S01]  /*2b90*/  FFMA.FTZ R28, R27, R28, 0.20512372255325317383 ;  /* 0x3e520bf41b1c7423 */ /* 0x000fe2000001001c */
[----:B------:R-:W-:Y:S02]  /*2ba0*/  ISETP.GE.U32.AND P4, PT, R15, 0x7f800000, PT ;  /* 0x7f8000000f00780c */ /* 0x000fe40003f86070 */
[----:B------:R-:W-:Y:S01]  /*2bb0*/  FSETP.NEU.AND P2, PT, R18, RZ, PT ;  /* 0x000000ff1200720b */ /* 0x000fe20003f4d000 */
[----:B------:R-:W-:Y:S01]  /*2bc0*/  FFMA.FTZ R28, R27, R28, -0.24046532809734344482 ;  /* 0xbe763c8b1b1c7423 */ /* 0x000fe2000001001c */
[----:B0-----:R-:W-:Y:S01]  /*2bd0*/  IADD3 R12, P0, P5, R5, UR5, R12 ;  /* 0x00000005050c7c10 */ /* 0x001fe2000fd1e00c */
[----:B------:R-:W-:Y:S01]  /*2be0*/  UIMAD.WIDE UR4, UR4, 0x2, URZ ;  /* 0x00000002040478a5 */ /* 0x000fe2000f8e023f */
[----:B------:R-:W-:Y:S01]  /*2bf0*/  F2FP.F16.F32.PACK_AB R5, R23, R24 ;  /* 0x000000181705723e */ /* 0x000fe200000000ff */
[----:B------:R-:W-:Y:S01]  /*2c00*/  BAR.SYNC.DEFER_BLOCKING 0x0 ;  /* 0x0000000000007b1d */ /* 0x000fe20000010000 */
[----:B------:R-:W-:Y:S01]  /*2c10*/  FFMA.FTZ R28, R27, R28, 0.28857114911079406738 ;  /* 0x3e93bf991b1c7423 */ /* 0x000fe2000001001c */
[----:B------:R-:W-:-:S02]  /*2c20*/  FSETP.NEU.AND P1, PT, R19, RZ, PT ;  /* 0x000000ff1300720b */ /* 0x000fc40003f2d000 */
[----:B------:R-:W-:Y:S01]  /*2c30*/  IADD3.X R13, R16, UR5, R13, P0, P5 ;  /* 0x00000005100d7c10 */ /* 0x000fe200087ea40d */
[----:B------:R-:W-:Y:S01]  /*2c40*/  FFMA.FTZ R28, R27, R28, -0.36067417263984680176 ;  /* 0xbeb8aa491b1c7423 */ /* 0x000fe2000001001c */
[----:B------:R-:W-:Y:S01]  /*2c50*/  @P4 IMAD.MOV.U32 R18, RZ, RZ, 0x7f800000 ;  /* 0x7f800000ff124424 */ /* 0x000fe200078e00ff */
[----:B------:R-:W-:Y:S01]  /*2c60*/  FSETP.NEU.AND P0, PT, R15, RZ, PT ;  /* 0x000000ff0f00720b */ /* 0x000fe20003f0d000 */
[----:B------:R-:W-:Y:S01]  /*2c70*/  ULDC UR4, c[0x0][0x27c] ;  /* 0x00009f0000047ab9 */ /* 0x000fe20000000800 */
[C---:B------:R-:W-:Y:S01]  /*2c80*/  FFMA.FTZ R28, R27.reuse, R28, 0.48089820146560668945 ;  /* 0x3ef6384a1b1c7423 */ /* 0x040fe2000001001c */
[----:B------:R-:W-:Y:S01]  /*2c90*/  FSEL R36, R36, -INF , P3 ;  /* 0xff80000024247808 */ /* 0x000fe20001800000 */
[----:B------:R-:W-:Y:S01]  /*2ca0*/  UIMAD UR4, UR14, UR4, URZ ;  /* 0x000000040e0472a4 */ /* 0x000fe2000f8e023f */
[----:B------:R-:W-:Y:S01]  /*2cb0*/  FSEL R48, R48, -INF , P1 ;  /* 0xff80000030307808 */ /* 0x000fe20000800000 */
[----:B------:R-:W-:Y:S01]  /*2cc0*/  FFMA.FTZ R28, R27, R28, -0.72134751081466674805 ;  /* 0xbf38aa3b1b1c7423 */ /* 0x000fe2000001001c */
[C---:B-1----:R-:W-:Y:S01]  /*2cd0*/  SHF.L.U32 R17, R29.reuse, 0x1, RZ ;  /* 0x000000011d117819 */ /* 0x042fe200000006ff */
[C---:B------:R-:W-:Y:S01]  /*2ce0*/  IMAD R25, R29.reuse, 0x6, RZ ;  /* 0x000000061d197824 */ /* 0x040fe200078e02ff */
[----:B------:R-:W-:Y:S01]  /*2cf0*/  LEA R16, P5, R29, R12, 0x2 ;  /* 0x0000000c1d107211 */ /* 0x000fe200078a10ff */
[----:B------:R-:W-:Y:S01]  /*2d00*/  FMUL R28, R27, R28 ;  /* 0x0000001c1b1c7220 */ /* 0x000fe20000400000 */
[C---:B------:R-:W-:Y:S01]  /*2d10*/  IMAD R19, R29.reuse, 0x3, RZ ;  /* 0x000000031d137824 */ /* 0x040fe200078e02ff */
[C---:B------:R-:W-:Y:S01]  /*2d20*/  SHF.L.U32 R61, R29.reuse, 0x3, RZ ;  /* 0x000000031d3d7819 */ /* 0x040fe200000006ff */
[----:B------:R-:W-:-:S02]  /*2d30*/  IMAD R35, R29, 0xa, RZ ;  /* 0x0000000a1d237824 */ /* 0x000fc400078e02ff */
[----:B------:R-:W-:Y:S01]  /*2d40*/  FMUL R28, R27, R28 ;  /* 0x0000001c1b1c7220 */ /* 0x000fe20000400000 */
[----:B------:R-:W-:Y:S01]  /*2d50*/  IMAD R43, R29, 0xc, RZ ;  /* 0x0000000c1d2b7824 */ /* 0x000fe200078e02ff */
[----:B------:R-:W-:Y:S01]  /*2d60*/  USHF.L.U32 UR6, UR4, 0x2, URZ ;  /* 0x0000000204067899 */ /* 0x000fe2000800063f */
[----:B------:R0:W-:Y:S01]  /*2d70*/  STSM.16.M88.4 [R14], R4 ;  /* 0x000000040e007844 */ /* 0x0001e20000000200 */
[----:B------:R-:W-:Y:S01]  /*2d80*/  FFMA.FTZ R28, R27, 1.4426950216293334961, R28 ;  /* 0x3fb8aa3b1b1c7823 */ /* 0x000fe2000001001c */
[----:B------:R-:W-:Y:S01]  /*2d90*/  IMAD.SHL.U32 R21, R29, 0x4, RZ ;  /* 0x000000041d157824 */ /* 0x000fe200078e00ff */
[----:B------:R-:W-:Y:S01]  /*2da0*/  UIMAD.WIDE UR4, UR4, 0x4, URZ ;  /* 0x00000004040478a5 */ /* 0x000fe2000f8e023f */
[----:B------:R-:W-:Y:S01]  /*2db0*/  BAR.SYNC.DEFER_BLOCKING 0x0 ;  /* 0x0000000000007b1d */ /* 0x000fe20000010000 */
[----:B------:R-:W-:Y:S01]  /*2dc0*/  FADD R49, R49, R28 ;  /* 0x0000001c31317221 */ /* 0x000fe20000000000 */
[----:B------:R-:W-:Y:S01]  /*2dd0*/  @P4 FFMA.FTZ R49, R15, R18, +INF ;  /* 0x7f8000000f314423 */ /* 0x000fe20000010012 */
[----:B------:R-:W-:Y:S01]  /*2de0*/  IADD3 R18, P6, R25, R12, RZ ;  /* 0x0000000c19127210 */ /* 0x000fe20007fde0ff */
[----:B------:R-:W-:-:S02]  /*2df0*/  IMAD R23, R29, 0x5, RZ ;  /* 0x000000051d177824 */ /* 0x000fc400078e02ff */
[----:B------:R-:W-:Y:S01]  /*2e00*/  IMAD R47, R29, 0xe, RZ ;  /* 0x0000000e1d2f7824 */ /* 0x000fe200078e02ff */
[-C--:B------:R-:W-:Y:S01]  /*2e10*/  LEA.HI.X.SX32 R19, R19, R13.reuse, 0x1, P6 ;  /* 0x0000000d13137211 */ /* 0x080fe200030f0eff */
[----:B------:R-:W-:Y:S01]  /*2e20*/  IMAD R30, R29, 0x12, RZ ;  /* 0x000000121d1e7824 */ /* 0x000fe200078e02ff */
[-C--:B------:R-:W-:Y:S01]  /*2e30*/  IADD3 R24, P6, R43, R12.reuse, RZ ;  /* 0x0000000c2b187210 */ /* 0x080fe20007fde0ff */
[----:B------:R-:W-:Y:S01]  /*2e40*/  IMAD R27, R29, 0x7, RZ ;  /* 0x000000071d1b7824 */ /* 0x000fe200078e02ff */
[-C--:B0-----:R-:W-:Y:S01]  /*2e50*/  IADD3 R14, P4, R17, R12.reuse, RZ ;  /* 0x0000000c110e7210 */ /* 0x081fe20007f9e0ff */
[----:B------:R-:W-:Y:S01]  /*2e60*/  IMAD R34, R29, 0x14, RZ ;  /* 0x000000141d227824 */ /* 0x000fe200078e02ff */
[-C--:B------:R-:W-:Y:S01]  /*2e70*/  LEA.HI.X.SX32 R17, R17, R13.reuse, 0x1, P5 ;  /* 0x0000000d11117211 */ /* 0x080fe200028f0eff */
[C---:B------:R-:W-:Y:S01]  /*2e80*/  IMAD R31, R29.reuse, 0x9, RZ ;  /* 0x000000091d1f7824 */ /* 0x040fe200078e02ff */
[CC--:B------:R-:W-:Y:S01]  /*2e90*/  LEA.HI.X.SX32 R15, R29.reuse, R13.reuse, 0x1, P4 ;  /* 0x0000000d1d0f7211 */ /* 0x0c0fe200020f0eff */
[C---:B------:R-:W-:Y:S01]  /*2ea0*/  IMAD R42, R29.reuse, 0x16, RZ ;  /* 0x000000161d2a7824 */ /* 0x040fe200078e02ff */
[CC--:B------:R-:W-:Y:S01]  /*2eb0*/  LEA R20, P4, R29.reuse, R12.reuse, 0x3 ;  /* 0x0000000c1d147211 */ /* 0x0c0fe200078818ff */
[----:B------:R-:W-:Y:S01]  /*2ec0*/  IMAD R59, R29, 0x18, RZ ;  /* 0x000000181d3b7824 */ /* 0x000fe200078e02ff */
[-C--:B------:R-:W-:Y:S01]  /*2ed0*/  IADD3 R22, P5, R35, R12.reuse, RZ ;  /* 0x0000000c23167210 */ /* 0x080fe20007fbe0ff */
[----:B------:R-:W-:Y:S01]  /*2ee0*/  IMAD R41, R29, 0xb, RZ ;  /* 0x0000000b1d297824 */ /* 0x000fe200078e02ff */
[-C--:B------:R-:W-:Y:S01]  /*2ef0*/  LEA.HI.X.SX32 R21, R21, R13.reuse, 0x1, P4 ;  /* 0x0000000d15157211 */ /* 0x080fe200020f0eff */
[----:B------:R-:W-:Y:S01]  /*2f00*/  IMAD R45, R29, 0xd, RZ ;  /* 0x0000000d1d2d7824 */ /* 0x000fe200078e02ff */
[----:B------:R-:W0:Y:S01]  /*2f10*/  LDS.128 R4, [R40] ;  /* 0x0000000028047984 */ /* 0x000e220000000c00 */
[-C--:B------:R-:W-:Y:S01]  /*2f20*/  IADD3 R26, P4, R47, R12.reuse, RZ ;  /* 0x0000000c2f1a7210 */ /* 0x080fe20007f9e0ff */
[----:B------:R-:W-:Y:S01]  /*2f30*/  IMAD R57, R29, 0x1a, RZ ;  /* 0x0000001a1d397824 */ /* 0x000fe200078e02ff */
[-C--:B------:R-:W-:Y:S01]  /*2f40*/  LEA.HI.X.SX32 R23, R23, R13.reuse, 0x1, P5 ;  /* 0x0000000d17177211 */ /* 0x080fe200028f0eff */
[----:B--2---:R1:W-:Y:S01]  /*2f50*/  STG.E.U16 desc[UR24][R12.64], R8 ;  /* 0x000000080c007986 */ /* 0x0043e2000c101518 */
[CC--:B------:R-:W-:Y:S01]  /*2f60*/  LEA R28, P5, R29.reuse, R12.reuse, 0x4 ;  /* 0x0000000c1d1c7211 */ /* 0x0c0fe200078a20ff */
[----:B------:R-:W-:Y:S01]  /*2f70*/  IMAD R55, R29, 0x1c, RZ ;  /* 0x0000001c1d377824 */ /* 0x000fe200078e02ff */
[-C--:B------:R-:W-:Y:S01]  /*2f80*/  LEA.HI.X.SX32 R25, R25, R13.reuse, 0x1, P6 ;  /* 0x0000000d19197211 */ /* 0x080fe200030f0eff */
[C---:B------:R-:W-:Y:S01]  /*2f90*/  IMAD R51, R29.reuse, 0xf, RZ ;  /* 0x0000000f1d337824 */ /* 0x040fe200078e02ff */
[----:B------:R-:W-:Y:S01]  /*2fa0*/  IADD3 R30, P6, R30, R12, RZ ;  /* 0x0000000c1e1e7210 */ /* 0x000fe20007fde0ff */
[----:B------:R-:W-:Y:S01]  /*2fb0*/  IMAD R53, R29, 0x1e, RZ ;  /* 0x0000001e1d357824 */ /* 0x000fe200078e02ff */
[----:B------:R-:W-:-:S02]  /*2fc0*/  LEA.HI.X.SX32 R27, R27, R13, 0x1, P4 ;  /* 0x0000000d1b1b7211 */ /* 0x000fc400020f0eff */
[-C--:B------:R-:W-:Y:S02]  /*2fd0*/  IADD3 R34, P4, R34, R12.reuse, RZ ;  /* 0x0000000c22227210 */ /* 0x080fe40007f9e0ff */
[-C--:B------:R-:W-:Y:S02]  /*2fe0*/  LEA.HI.X.SX32 R29, R61, R13.reuse, 0x1, P5 ;  /* 0x0000000d3d1d7211 */ /* 0x080fe400028f0eff */
[----:B-1----:R-:W-:Y:S02]  /*2ff0*/  PRMT R8, R8, 0x7632, R8 ;  /* 0x0000763208087816 */ /* 0x002fe40000000008 */
[-C--:B------:R-:W-:Y:S02]  /*3000*/  IADD3 R40, P5, R42, R12.reuse, RZ ;  /* 0x0000000c2a287210 */ /* 0x080fe40007fbe0ff */
[----:B------:R-:W-:Y:S01]  /*3010*/  LEA.HI.X.SX32 R31, R31, R13, 0x1, P6 ;  /* 0x0000000d1f1f7211 */ /* 0x000fe200030f0eff */
[----:B------:R1:W-:Y:S01]  /*3020*/  STG.E.U16 desc[UR24][R14.64], R8 ;  /* 0x000000080e007986 */ /* 0x0003e2000c101518 */
[----:B------:R-:W-:-:S02]  /*3030*/  IADD3 R42, P6, R59, R12, RZ ;  /* 0x0000000c3b2a7210 */ /* 0x000fc40007fde0ff */
[-C--:B------:R-:W-:Y:S01]  /*3040*/  LEA.HI.X.SX32 R35, R35, R13.reuse, 0x1, P4 ;  /* 0x0000000d23237211 */ /* 0x080fe200020f0eff */
[----:B------:R2:W-:Y:S01]  /*3050*/  STG.E.U16 desc[UR24][R16.64], R9 ;  /* 0x0000000910007986 */ /* 0x0005e2000c101518 */
[-C--:B------:R-:W-:Y:S02]  /*3060*/  IADD3 R44, P4, R57, R12.reuse, RZ ;  /* 0x0000000c392c7210 */ /* 0x080fe40007f9e0ff */
[-C--:B------:R-:W-:Y:S02]  /*3070*/  LEA.HI.X.SX32 R41, R41, R13.reuse, 0x1, P5 ;  /* 0x0000000d29297211 */ /* 0x080fe400028f0eff */
[----:B------:R-:W-:Y:S02]  /*3080*/  IADD3 R46, P5, R55, R12, RZ ;  /* 0x0000000c372e7210 */ /* 0x000fe40007fbe0ff */
[----:B------:R-:W-:Y:S01]  /*3090*/  LEA.HI.X.SX32 R43, R43, R13, 0x1, P6 ;  /* 0x0000000d2b2b7211 */ /* 0x000fe200030f0eff */
[----:B-1----:R-:W-:Y:S01]  /*30a0*/  FFMA R8, R36, 0.69314718246459960938, R33 ;  /* 0x3f31721824087823 */ /* 0x002fe20000000021 */
[----:B------:R-:W-:-:S02]  /*30b0*/  PRMT R15, R9, 0x7632, R15 ;  /* 0x00007632090f7816 */ /* 0x000fc4000000000f */
[----:B------:R-:W-:Y:S02]  /*30c0*/  IADD3 R12, P6, R53, R12, RZ ;  /* 0x0000000c350c7210 */ /* 0x000fe40007fde0ff */
[----:B--2---:R-:W-:Y:S01]  /*30d0*/  PRMT R17, R10, 0x7632, R17 ;  /* 0x000076320a117816 */ /* 0x004fe20000000011 */
[----:B------:R1:W-:Y:S01]  /*30e0*/  STG.E.U16 desc[UR24][R18.64], R15 ;  /* 0x0000000f12007986 */ /* 0x0003e2000c101518 */
[----:B0-----:R-:W-:Y:S02]  /*30f0*/  PRMT R14, R5, 0x7632, R14 ;  /* 0x00007632050e7816 */ /* 0x001fe4000000000e */
[-C--:B------:R-:W-:Y:S01]  /*3100*/  LEA.HI.X.SX32 R45, R45, R13.reuse, 0x1, P4 ;  /* 0x0000000d2d2d7211 */ /* 0x080fe200020f0eff */
[----:B------:R0:W-:Y:S01]  /*3110*/  STG.E.U16 desc[UR24][R20.64], R10 ;  /* 0x0000000a14007986 */ /* 0x0001e2000c101518 */
[-C--:B------:R-:W-:Y:S02]  /*3120*/  LEA.HI.X.SX32 R47, R47, R13.reuse, 0x1, P5 ;  /* 0x0000000d2f2f7211 */ /* 0x080fe400028f0eff */
[----:B------:R-:W-:Y:S01]  /*3130*/  LEA.HI.X.SX32 R13, R51, R13, 0x1, P6 ;  /* 0x0000000d330d7211 */ /* 0x000fe200030f0eff */
[----:B------:R-:W-:Y:S01]  /*3140*/  STG.E.U16 desc[UR24][R22.64], R17 ;  /* 0x0000001116007986 */ /* 0x000fe2000c101518 */
[----:B------:R-:W-:-:S02]  /*3150*/  PRMT R16, R7, 0x7632, R16 ;  /* 0x0000763207107816 */ /* 0x000fc40000000010 */
[----:B------:R-:W-:Y:S01]  /*3160*/  FSEL R9, R38, -INF , P2 ;  /* 0xff80000026097808 */ /* 0x000fe20001000000 */
[----:B------:R2:W-:Y:S01]  /*3170*/  STG.E.U16 desc[UR24][R24.64], R11 ;  /* 0x0000000b18007986 */ /* 0x0005e2000c101518 */
[----:B-1----:R-:W-:Y:S01]  /*3180*/  PRMT R19, R11, 0x7632, R19 ;  /* 0x000076320b137816 */ /* 0x002fe20000000013 */
[----:B------:R-:W-:Y:S01]  /*3190*/  FFMA R38, R48, 0.69314718246459960938, R37 ;  /* 0x3f31721830267823 */ /* 0x000fe20000000025 */
[----:B------:R-:W-:Y:S01]  /*31a0*/  PRMT R15, R6, 0x7632, R15 ;  /* 0x00007632060f7816 */ /* 0x000fe2000000000f */
[----:B------:R-:W-:Y:S01]  /*31b0*/  FFMA R9, R9, 0.69314718246459960938, R32 ;  /* 0x3f31721809097823 */ /* 0x000fe20000000020 */
[----:B0-----:R-:W-:Y:S01]  /*31c0*/  PRMT R21, R4, 0x7632, R21 ;  /* 0x0000763204157816 */ /* 0x001fe20000000015 */
[----:B------:R-:W-:Y:S04]  /*31d0*/  STG.E.U16 desc[UR24][R26.64], R19 ;  /* 0x000000131a007986 */ /* 0x000fe8000c101518 */
[----:B------:R0:W-:Y:S01]  /*31e0*/  STG.E.U16 desc[UR24][R28.64], R4 ;  /* 0x000000041c007986 */ /* 0x0001e2000c101518 */
[----:B--2---:R-:W1:Y:S03]  /*31f0*/  LDC.64 R10, c[0x0][0x230] ;  /* 0x00008c00ff0a7b82 */ /* 0x004e660000000a00 */
[----:B------:R-:W-:Y:S04]  /*3200*/  STG.E.U16 desc[UR24][R30.64], R21 ;  /* 0x000000151e007986 */ /* 0x000fe8000c101518 */
[----:B------:R2:W-:Y:S04]  /*3210*/  STG.E.U16 desc[UR24][R34.64], R5 ;  /* 0x0000000522007986 */ /* 0x0005e8000c101518 */
[----:B------:R-:W-:Y:S01]  /*3220*/  STG.E.U16 desc[UR24][R40.64], R14 ;  /* 0x0000000e28007986 */ /* 0x000fe2000c101518 */
[----:B0-----:R-:W-:Y:S01]  /*3230*/  IMAD.SHL.U32 R4, R0, 0x2, RZ ;  /* 0x0000000200047824 */ /* 0x001fe200078e00ff */
[----:B------:R-:W-:-:S02]  /*3240*/  FSEL R0, R49, -INF , P0 ;  /* 0xff80000031007808 */ /* 0x000fc40000000000 */
[----:B------:R0:W-:Y:S03]  /*3250*/  STG.E.U16 desc[UR24][R42.64], R6 ;  /* 0x000000062a007986 */ /* 0x0001e6000c101518 */
[----:B------:R-:W-:Y:S01]  /*3260*/  FFMA R39, R0, 0.69314718246459960938, R39 ;  /* 0x3f31721800277823 */ /* 0x000fe20000000027 */
[----:B------:R-:W-:Y:S01]  /*3270*/  STG.E.U16 desc[UR24][R44.64], R15 ;  /* 0x0000000f2c007986 */ /* 0x000fe2000c101518 */
[C---:B--2---:R-:W-:Y:S01]  /*3280*/  SHF.L.U32 R5, R2.reuse, 0x2, RZ ;  /* 0x0000000202057819 */ /* 0x044fe200000006ff */
[----:B------:R-:W-:Y:S02]  /*3290*/  IMAD.HI R2, R2, 0x4, RZ ;  /* 0x0000000402027827 */ /* 0x000fe400078e02ff */
[----:B------:R-:W-:Y:S04]  /*32a0*/  STG.E.U16 desc[UR24][R46.64], R7 ;  /* 0x000000072e007986 */ /* 0x000fe8000c101518 */
[----:B------:R-:W-:Y:S01]  /*32b0*/  STG.E.U16 desc[UR24][R12.64], R16 ;  /* 0x000000100c007986 */ /* 0x000fe2000c101518 */
[----:B0-----:R-:W-:Y:S01]  /*32c0*/  LOP3.LUT R6, R4, 0x1f8, RZ, 0xc0, !PT ;  /* 0x000001f804067812 */ /* 0x001fe200078ec0ff */
[----:B------:R-:W-:Y:S01]  /*32d0*/  BAR.SYNC.DEFER_BLOCKING 0x0 ;  /* 0x0000000000007b1d */ /* 0x000fe20000010000 */
[----:B-1----:R-:W-:-:S04]  /*32e0*/  IADD3 R4, P0, P1, R5, UR6, R10 ;  /* 0x0000000605047c10 */ /* 0x002fc8000f91e00a */
[----:B------:R-:W-:Y:S01]  /*32f0*/  IADD3.X R5, R2, UR5, R11, P0, P1 ;  /* 0x0000000502057c10 */ /* 0x000fe200087e240b */
[----:B------:R-:W-:Y:S04]  /*3300*/  STS.64 [R6+UR15], R8 ;  /* 0x0000000806007988 */ /* 0x000fe80008000a0f */
[----:B------:R-:W-:Y:S01]  /*3310*/  STS.64 [R6+UR15+0x200], R38 ;  /* 0x0002002606007988 */ /* 0x000fe20008000a0f */
[----:B------:R-:W-:Y:S06]  /*3320*/  BAR.SYNC.DEFER_BLOCKING 0x0 ;  /* 0x0000000000007b1d */ /* 0x000fec0000010000 */
[----:B------:R-:W0:Y:S04]  /*3330*/  LDS R3, [R3] ;  /* 0x0000000003037984 */ /* 0x000e280000000800 */
[----:B0-----:R-:W-:Y:S01]  /*3340*/  STG.E desc[UR24][R4.64], R3 ;  /* 0x0000000304007986 */ /* 0x001fe2000c101918 */
[----:B------:R-:W-:Y:S05]  /*3350*/  EXIT ;  /* 0x000000000000794d */ /* 0x000fea0003800000 */
.L_x_2:
[----:B------:R-:W-:-:S00]  /*3360*/  BRA `(.L_x_2) ;  /* 0xfffffffc00fc7947 */ /* 0x000fc0000383ffff */
[----:B------:R-:W-:-:S00]  /*3370*/  NOP ;  /* 0x0000000000007918 */ /* 0x000fc00000000000 */
        /* <DEDUP_REMOVED lines=8> */
.L_x_3:


//--------------------- .nv.global.init           --------------------------
	.section	.nv.global.init,"aw",@progbits
.nv.global.init:
	.type		_$_str,@object
	.size		_$_str,(.L_0 - _$_str)
_$_str:
        /*0000*/ 	.byte	0x5f, 0x5f, 0x43, 0x55, 0x44, 0x41, 0x5f, 0x46, 0x54, 0x5a, 0x00
.L_0:


//--------------------- .nv.shared.attn_fwd       --------------------------
	.section	.nv.shared.attn_fwd,"aw",@nobits
	.sectionflags	@""
	.align	16
	.zero		1024


//--------------------- .nv.shared.reserved.0     --------------------------
	.section	.nv.shared.reserved.0,"aw",@nobits
	.weak		__nv_reservedSMEM_offset_0_alias
	.size		__nv_reservedSMEM_offset_0_alias, 0, 0
	.other		__nv_reservedSMEM_offset_0_alias,@"STO_CUDA_RESERVED_SHARED STV_DEFAULT"
__nv_reservedSMEM_offset_0_alias:
	.zero		0


//--------------------- .nv.constant0.attn_fwd    --------------------------
	.section	.nv.constant0.attn_fwd,"a",@progbits
	.sectionflags	@""
	.align	4
.nv.constant0.attn_fwd:
	.zero		664


//--------------------- SYMBOLS --------------------------

	.type		.nv.reservedSmem.offset0,@object
	.size		.nv.reservedSmem.offset0,0x4
